//
// Generated by NVIDIA NVVM Compiler
//
// Compiler Build ID: CL-36424714
// Cuda compilation tools, release 13.0, V13.0.88
// Based on NVVM 20.0.0
//

.version 9.0
.target sm_100
.address_size 64

	// .globl	_Z38voxel_pooling_inference_forward_kerneliiiiiiiiiPKiPK6__halfS3_PS1_
// _ZZ38voxel_pooling_inference_forward_kerneliiiiiiiiiPKiPK6__halfS3_PS1_E15geom_xyz_shared has been demoted
// _ZZ38voxel_pooling_inference_forward_kerneliiiiiiiiiPKiPKfS2_PfE15geom_xyz_shared has been demoted

.visible .entry _Z38voxel_pooling_inference_forward_kerneliiiiiiiiiPKiPK6__halfS3_PS1_(
	.param .u32 _Z38voxel_pooling_inference_forward_kerneliiiiiiiiiPKiPK6__halfS3_PS1__param_0,
	.param .u32 _Z38voxel_pooling_inference_forward_kerneliiiiiiiiiPKiPK6__halfS3_PS1__param_1,
	.param .u32 _Z38voxel_pooling_inference_forward_kerneliiiiiiiiiPKiPK6__halfS3_PS1__param_2,
	.param .u32 _Z38voxel_pooling_inference_forward_kerneliiiiiiiiiPKiPK6__halfS3_PS1__param_3,
	.param .u32 _Z38voxel_pooling_inference_forward_kerneliiiiiiiiiPKiPK6__halfS3_PS1__param_4,
	.param .u32 _Z38voxel_pooling_inference_forward_kerneliiiiiiiiiPKiPK6__halfS3_PS1__param_5,
	.param .u32 _Z38voxel_pooling_inference_forward_kerneliiiiiiiiiPKiPK6__halfS3_PS1__param_6,
	.param .u32 _Z38voxel_pooling_inference_forward_kerneliiiiiiiiiPKiPK6__halfS3_PS1__param_7,
	.param .u32 _Z38voxel_pooling_inference_forward_kerneliiiiiiiiiPKiPK6__halfS3_PS1__param_8,
	.param .u64 .ptr .align 1 _Z38voxel_pooling_inference_forward_kerneliiiiiiiiiPKiPK6__halfS3_PS1__param_9,
	.param .u64 .ptr .align 1 _Z38voxel_pooling_inference_forward_kerneliiiiiiiiiPKiPK6__halfS3_PS1__param_10,
	.param .u64 .ptr .align 1 _Z38voxel_pooling_inference_forward_kerneliiiiiiiiiPKiPK6__halfS3_PS1__param_11,
	.param .u64 .ptr .align 1 _Z38voxel_pooling_inference_forward_kerneliiiiiiiiiPKiPK6__halfS3_PS1__param_12
)
{
	.reg .pred 	%p<29>;
	.reg .b16 	%rs<77>;
	.reg .b32 	%r<168>;
	.reg .b64 	%rd<77>;
	// demoted variable
	.shared .align 4 .b8 _ZZ38voxel_pooling_inference_forward_kerneliiiiiiiiiPKiPK6__halfS3_PS1_E15geom_xyz_shared[1536];
	ld.param.u32 	%r70, [_Z38voxel_pooling_inference_forward_kerneliiiiiiiiiPKiPK6__halfS3_PS1__param_0];
	ld.param.u32 	%r62, [_Z38voxel_pooling_inference_forward_kerneliiiiiiiiiPKiPK6__halfS3_PS1__param_1];
	ld.param.u32 	%r63, [_Z38voxel_pooling_inference_forward_kerneliiiiiiiiiPKiPK6__halfS3_PS1__param_2];
	ld.param.u32 	%r64, [_Z38voxel_pooling_inference_forward_kerneliiiiiiiiiPKiPK6__halfS3_PS1__param_3];
	ld.param.u32 	%r65, [_Z38voxel_pooling_inference_forward_kerneliiiiiiiiiPKiPK6__halfS3_PS1__param_4];
	ld.param.u32 	%r66, [_Z38voxel_pooling_inference_forward_kerneliiiiiiiiiPKiPK6__halfS3_PS1__param_5];
	ld.param.u32 	%r67, [_Z38voxel_pooling_inference_forward_kerneliiiiiiiiiPKiPK6__halfS3_PS1__param_6];
	ld.param.u32 	%r68, [_Z38voxel_pooling_inference_forward_kerneliiiiiiiiiPKiPK6__halfS3_PS1__param_7];
	ld.param.u64 	%rd2, [_Z38voxel_pooling_inference_forward_kerneliiiiiiiiiPKiPK6__halfS3_PS1__param_9];
	ld.param.u64 	%rd5, [_Z38voxel_pooling_inference_forward_kerneliiiiiiiiiPKiPK6__halfS3_PS1__param_11];
	ld.param.u64 	%rd4, [_Z38voxel_pooling_inference_forward_kerneliiiiiiiiiPKiPK6__halfS3_PS1__param_12];
	cvta.to.global.u64 	%rd1, %rd5;
	mov.u32 	%r71, %ctaid.x;
	mov.u32 	%r1, %tid.x;
	mov.u32 	%r153, %tid.y;
	shl.b32 	%r72, %r153, 5;
	add.s32 	%r3, %r72, %r1;
	mul.lo.s32 	%r73, %r62, %r70;
	shl.b32 	%r4, %r71, 7;
	add.s32 	%r5, %r3, %r4;
	mul.lo.s32 	%r74, %r73, %r63;
	mul.lo.s32 	%r75, %r74, %r64;
	mul.lo.s32 	%r6, %r75, %r65;
	setp.ge.s32 	%p1, %r5, %r6;
	@%p1 bra 	$L__BB0_2;
	cvta.to.global.u64 	%rd6, %rd2;
	mul.lo.s32 	%r76, %r5, 3;
	mul.wide.u32 	%rd7, %r76, 4;
	add.s64 	%rd8, %rd6, %rd7;
	ld.global.u32 	%r77, [%rd8];
	ld.global.u32 	%r78, [%rd8+4];
	ld.global.u32 	%r79, [%rd8+8];
	mov.u32 	%r80, _ZZ38voxel_pooling_inference_forward_kerneliiiiiiiiiPKiPK6__halfS3_PS1_E15geom_xyz_shared;
	mad.lo.s32 	%r81, %r3, 12, %r80;
	st.shared.u32 	[%r81], %r77;
	st.shared.u32 	[%r81+4], %r78;
	st.shared.u32 	[%r81+8], %r79;
$L__BB0_2:
	bar.sync 	0;
	setp.gt.u32 	%p2, %r153, 127;
	add.s32 	%r152, %r153, %r4;
	setp.ge.s32 	%p3, %r152, %r6;
	or.pred  	%p4, %p2, %p3;
	@%p4 bra 	$L__BB0_18;
	mul.lo.s32 	%r83, %r63, %r62;
	mul.lo.s32 	%r84, %r83, %r64;
	mul.lo.s32 	%r8, %r84, %r65;
	mul.lo.s32 	%r85, %r64, %r63;
	mul.lo.s32 	%r9, %r85, %r65;
	not.b32 	%r86, %r1;
	add.s32 	%r10, %r66, %r86;
	shr.u32 	%r87, %r10, 5;
	add.s32 	%r88, %r87, 1;
	and.b32  	%r11, %r88, 7;
	mul.lo.s32 	%r89, %r65, %r64;
	shl.b32 	%r12, %r89, 8;
$L__BB0_4:
	mov.u32 	%r14, %r153;
	ld.param.u32 	%r151, [_Z38voxel_pooling_inference_forward_kerneliiiiiiiiiPKiPK6__halfS3_PS1__param_8];
	mov.u32 	%r90, _ZZ38voxel_pooling_inference_forward_kerneliiiiiiiiiPKiPK6__halfS3_PS1_E15geom_xyz_shared;
	mad.lo.s32 	%r91, %r14, 12, %r90;
	ld.shared.u32 	%r15, [%r91];
	ld.shared.u32 	%r16, [%r91+4];
	ld.shared.u32 	%r92, [%r91+8];
	setp.lt.s32 	%p5, %r15, 0;
	setp.ge.s32 	%p6, %r15, %r67;
	or.pred  	%p7, %p5, %p6;
	setp.lt.s32 	%p8, %r16, 0;
	setp.ge.s32 	%p9, %r16, %r68;
	or.pred  	%p10, %p8, %p9;
	or.pred  	%p12, %p7, %p10;
	setp.lt.s32 	%p13, %r92, 0;
	setp.ge.s32 	%p14, %r92, %r151;
	or.pred  	%p15, %p13, %p14;
	or.pred  	%p17, %p12, %p15;
	@%p17 bra 	$L__BB0_17;
	ld.param.u64 	%rd76, [_Z38voxel_pooling_inference_forward_kerneliiiiiiiiiPKiPK6__halfS3_PS1__param_10];
	setp.ge.s32 	%p18, %r1, %r66;
	div.s32 	%r17, %r152, %r8;
	div.s32 	%r93, %r152, %r65;
	mul.lo.s32 	%r94, %r93, %r65;
	sub.s32 	%r18, %r152, %r94;
	rem.s32 	%r19, %r93, %r64;
	div.s32 	%r95, %r152, %r9;
	rem.s32 	%r20, %r95, %r62;
	cvta.to.global.u64 	%rd9, %rd76;
	mul.wide.u32 	%rd10, %r152, 2;
	add.s64 	%rd11, %rd9, %rd10;
	ld.global.u16 	%rs1, [%rd11];
	@%p18 bra 	$L__BB0_17;
	setp.lt.u32 	%p19, %r10, 224;
	mul.lo.s32 	%r96, %r66, %r62;
	mul.lo.s32 	%r97, %r96, %r17;
	mad.lo.s32 	%r21, %r20, %r66, %r97;
	mad.lo.s32 	%r98, %r17, %r68, %r16;
	mad.lo.s32 	%r99, %r98, %r67, %r15;
	mul.lo.s32 	%r22, %r99, %r66;
	mov.u32 	%r165, %r1;
	@%p19 bra 	$L__BB0_9;
	shr.u32 	%r100, %r10, 5;
	add.s32 	%r101, %r100, 1;
	and.b32  	%r102, %r101, 268435448;
	neg.s32 	%r154, %r102;
	add.s32 	%r163, %r1, %r22;
	mad.lo.s32 	%r103, %r62, %r17, %r20;
	mad.lo.s32 	%r104, %r66, %r103, %r1;
	add.s32 	%r105, %r104, 32;
	mad.lo.s32 	%r106, %r64, %r105, %r19;
	mad.lo.s32 	%r162, %r65, %r106, %r18;
	add.s32 	%r107, %r104, 64;
	mad.lo.s32 	%r108, %r64, %r107, %r19;
	mad.lo.s32 	%r161, %r65, %r108, %r18;
	add.s32 	%r109, %r104, 96;
	mad.lo.s32 	%r110, %r64, %r109, %r19;
	mad.lo.s32 	%r160, %r65, %r110, %r18;
	add.s32 	%r111, %r104, 128;
	mad.lo.s32 	%r112, %r64, %r111, %r19;
	mad.lo.s32 	%r159, %r65, %r112, %r18;
	add.s32 	%r113, %r104, 160;
	mad.lo.s32 	%r114, %r64, %r113, %r19;
	mad.lo.s32 	%r158, %r65, %r114, %r18;
	add.s32 	%r115, %r104, 192;
	mad.lo.s32 	%r116, %r64, %r115, %r19;
	mad.lo.s32 	%r157, %r65, %r116, %r18;
	add.s32 	%r117, %r104, 224;
	mad.lo.s32 	%r118, %r64, %r117, %r19;
	mad.lo.s32 	%r156, %r65, %r118, %r18;
	mad.lo.s32 	%r119, %r64, %r104, %r19;
	mad.lo.s32 	%r155, %r65, %r119, %r18;
	mov.u32 	%r165, %r1;
$L__BB0_8:
	.pragma "nounroll";
	mul.wide.s32 	%rd20, %r155, 2;
	add.s64 	%rd21, %rd1, %rd20;
	ld.global.u16 	%rs4, [%rd21];
	// begin inline asm
	{mul.f16 %rs2,%rs1,%rs4;
}
	// end inline asm
	mul.wide.s32 	%rd22, %r163, 2;
	add.s64 	%rd12, %rd4, %rd22;
	// begin inline asm
	{ atom.add.noftz.f16 %rs5,[%rd12],%rs2; }

	// end inline asm
	mul.wide.s32 	%rd23, %r162, 2;
	add.s64 	%rd24, %rd1, %rd23;
	ld.global.u16 	%rs9, [%rd24];
	// begin inline asm
	{mul.f16 %rs7,%rs1,%rs9;
}
	// end inline asm
	cvt.s64.s32 	%rd25, %r22;
	cvt.s64.s32 	%rd26, %r165;
	add.s64 	%rd27, %rd26, %rd25;
	shl.b64 	%rd28, %rd27, 1;
	add.s64 	%rd29, %rd4, %rd28;
	add.s64 	%rd13, %rd29, 64;
	// begin inline asm
	{ atom.add.noftz.f16 %rs10,[%rd13],%rs7; }

	// end inline asm
	mul.wide.s32 	%rd30, %r161, 2;
	add.s64 	%rd31, %rd1, %rd30;
	ld.global.u16 	%rs14, [%rd31];
	// begin inline asm
	{mul.f16 %rs12,%rs1,%rs14;
}
	// end inline asm
	add.s64 	%rd14, %rd29, 128;
	// begin inline asm
	{ atom.add.noftz.f16 %rs15,[%rd14],%rs12; }

	// end inline asm
	mul.wide.s32 	%rd32, %r160, 2;
	add.s64 	%rd33, %rd1, %rd32;
	ld.global.u16 	%rs19, [%rd33];
	// begin inline asm
	{mul.f16 %rs17,%rs1,%rs19;
}
	// end inline asm
	add.s64 	%rd15, %rd29, 192;
	// begin inline asm
	{ atom.add.noftz.f16 %rs20,[%rd15],%rs17; }

	// end inline asm
	mul.wide.s32 	%rd34, %r159, 2;
	add.s64 	%rd35, %rd1, %rd34;
	ld.global.u16 	%rs24, [%rd35];
	// begin inline asm
	{mul.f16 %rs22,%rs1,%rs24;
}
	// end inline asm
	add.s64 	%rd16, %rd29, 256;
	// begin inline asm
	{ atom.add.noftz.f16 %rs25,[%rd16],%rs22; }

	// end inline asm
	mul.wide.s32 	%rd36, %r158, 2;
	add.s64 	%rd37, %rd1, %rd36;
	ld.global.u16 	%rs29, [%rd37];
	// begin inline asm
	{mul.f16 %rs27,%rs1,%rs29;
}
	// end inline asm
	add.s64 	%rd17, %rd29, 320;
	// begin inline asm
	{ atom.add.noftz.f16 %rs30,[%rd17],%rs27; }

	// end inline asm
	mul.wide.s32 	%rd38, %r157, 2;
	add.s64 	%rd39, %rd1, %rd38;
	ld.global.u16 	%rs34, [%rd39];
	// begin inline asm
	{mul.f16 %rs32,%rs1,%rs34;
}
	// end inline asm
	add.s64 	%rd18, %rd29, 384;
	// begin inline asm
	{ atom.add.noftz.f16 %rs35,[%rd18],%rs32; }

	// end inline asm
	mul.wide.s32 	%rd40, %r156, 2;
	add.s64 	%rd41, %rd1, %rd40;
	ld.global.u16 	%rs39, [%rd41];
	// begin inline asm
	{mul.f16 %rs37,%rs1,%rs39;
}
	// end inline asm
	add.s64 	%rd19, %rd29, 448;
	// begin inline asm
	{ atom.add.noftz.f16 %rs40,[%rd19],%rs37; }

	// end inline asm
	add.s32 	%r165, %r165, 256;
	add.s32 	%r163, %r163, 256;
	add.s32 	%r162, %r162, %r12;
	add.s32 	%r161, %r161, %r12;
	add.s32 	%r160, %r160, %r12;
	add.s32 	%r159, %r159, %r12;
	add.s32 	%r158, %r158, %r12;
	add.s32 	%r157, %r157, %r12;
	add.s32 	%r156, %r156, %r12;
	add.s32 	%r155, %r155, %r12;
	add.s32 	%r154, %r154, 8;
	setp.ne.s32 	%p20, %r154, 0;
	@%p20 bra 	$L__BB0_8;
$L__BB0_9:
	setp.eq.s32 	%p21, %r11, 0;
	@%p21 bra 	$L__BB0_17;
	add.s32 	%r120, %r11, -1;
	setp.lt.u32 	%p22, %r120, 3;
	@%p22 bra 	$L__BB0_12;
	add.s32 	%r121, %r21, %r165;
	mad.lo.s32 	%r122, %r121, %r64, %r19;
	mad.lo.s32 	%r123, %r122, %r65, %r18;
	mul.wide.s32 	%rd46, %r123, 2;
	add.s64 	%rd47, %rd1, %rd46;
	ld.global.u16 	%rs44, [%rd47];
	// begin inline asm
	{mul.f16 %rs42,%rs1,%rs44;
}
	// end inline asm
	add.s32 	%r124, %r165, %r22;
	mul.wide.s32 	%rd48, %r124, 2;
	add.s64 	%rd42, %rd4, %rd48;
	// begin inline asm
	{ atom.add.noftz.f16 %rs45,[%rd42],%rs42; }

	// end inline asm
	add.s32 	%r125, %r121, 32;
	mad.lo.s32 	%r126, %r125, %r64, %r19;
	mad.lo.s32 	%r127, %r126, %r65, %r18;
	mul.wide.s32 	%rd49, %r127, 2;
	add.s64 	%rd50, %rd1, %rd49;
	ld.global.u16 	%rs49, [%rd50];
	// begin inline asm
	{mul.f16 %rs47,%rs1,%rs49;
}
	// end inline asm
	cvt.s64.s32 	%rd51, %r22;
	cvt.s64.s32 	%rd52, %r165;
	add.s64 	%rd53, %rd52, %rd51;
	shl.b64 	%rd54, %rd53, 1;
	add.s64 	%rd55, %rd4, %rd54;
	add.s64 	%rd43, %rd55, 64;
	// begin inline asm
	{ atom.add.noftz.f16 %rs50,[%rd43],%rs47; }

	// end inline asm
	add.s32 	%r128, %r121, 64;
	mad.lo.s32 	%r129, %r128, %r64, %r19;
	mad.lo.s32 	%r130, %r129, %r65, %r18;
	mul.wide.s32 	%rd56, %r130, 2;
	add.s64 	%rd57, %rd1, %rd56;
	ld.global.u16 	%rs54, [%rd57];
	// begin inline asm
	{mul.f16 %rs52,%rs1,%rs54;
}
	// end inline asm
	add.s64 	%rd44, %rd55, 128;
	// begin inline asm
	{ atom.add.noftz.f16 %rs55,[%rd44],%rs52; }

	// end inline asm
	add.s32 	%r131, %r121, 96;
	mad.lo.s32 	%r132, %r131, %r64, %r19;
	mad.lo.s32 	%r133, %r132, %r65, %r18;
	mul.wide.s32 	%rd58, %r133, 2;
	add.s64 	%rd59, %rd1, %rd58;
	ld.global.u16 	%rs59, [%rd59];
	// begin inline asm
	{mul.f16 %rs57,%rs1,%rs59;
}
	// end inline asm
	add.s64 	%rd45, %rd55, 192;
	// begin inline asm
	{ atom.add.noftz.f16 %rs60,[%rd45],%rs57; }

	// end inline asm
	add.s32 	%r165, %r165, 128;
$L__BB0_12:
	shr.u32 	%r134, %r10, 5;
	add.s32 	%r135, %r134, 1;
	and.b32  	%r136, %r135, 3;
	setp.eq.s32 	%p23, %r136, 0;
	@%p23 bra 	$L__BB0_17;
	and.b32  	%r137, %r10, 96;
	setp.eq.s32 	%p24, %r137, 0;
	@%p24 bra 	$L__BB0_15;
	add.s32 	%r138, %r21, %r165;
	mad.lo.s32 	%r139, %r138, %r64, %r19;
	mad.lo.s32 	%r140, %r139, %r65, %r18;
	mul.wide.s32 	%rd62, %r140, 2;
	add.s64 	%rd63, %rd1, %rd62;
	ld.global.u16 	%rs64, [%rd63];
	// begin inline asm
	{mul.f16 %rs62,%rs1,%rs64;
}
	// end inline asm
	add.s32 	%r141, %r165, %r22;
	mul.wide.s32 	%rd64, %r141, 2;
	add.s64 	%rd60, %rd4, %rd64;
	// begin inline asm
	{ atom.add.noftz.f16 %rs65,[%rd60],%rs62; }

	// end inline asm
	add.s32 	%r142, %r138, 32;
	mad.lo.s32 	%r143, %r142, %r64, %r19;
	mad.lo.s32 	%r144, %r143, %r65, %r18;
	mul.wide.s32 	%rd65, %r144, 2;
	add.s64 	%rd66, %rd1, %rd65;
	ld.global.u16 	%rs69, [%rd66];
	// begin inline asm
	{mul.f16 %rs67,%rs1,%rs69;
}
	// end inline asm
	cvt.s64.s32 	%rd67, %r22;
	cvt.s64.s32 	%rd68, %r165;
	add.s64 	%rd69, %rd68, %rd67;
	shl.b64 	%rd70, %rd69, 1;
	add.s64 	%rd71, %rd4, %rd70;
	add.s64 	%rd61, %rd71, 64;
	// begin inline asm
	{ atom.add.noftz.f16 %rs70,[%rd61],%rs67; }

	// end inline asm
	add.s32 	%r165, %r165, 64;
$L__BB0_15:
	and.b32  	%r145, %r10, 32;
	setp.ne.s32 	%p25, %r145, 0;
	@%p25 bra 	$L__BB0_17;
	add.s32 	%r146, %r21, %r165;
	mad.lo.s32 	%r147, %r146, %r64, %r19;
	mad.lo.s32 	%r148, %r147, %r65, %r18;
	mul.wide.s32 	%rd73, %r148, 2;
	add.s64 	%rd74, %rd1, %rd73;
	ld.global.u16 	%rs74, [%rd74];
	// begin inline asm
	{mul.f16 %rs72,%rs1,%rs74;
}
	// end inline asm
	add.s32 	%r149, %r165, %r22;
	mul.wide.s32 	%rd75, %r149, 2;
	add.s64 	%rd72, %rd4, %rd75;
	// begin inline asm
	{ atom.add.noftz.f16 %rs75,[%rd72],%rs72; }

	// end inline asm
$L__BB0_17:
	add.s32 	%r153, %r14, 4;
	setp.lt.u32 	%p26, %r14, 124;
	add.s32 	%r152, %r153, %r4;
	setp.lt.s32 	%p27, %r152, %r6;
	and.pred  	%p28, %p26, %p27;
	@%p28 bra 	$L__BB0_4;
$L__BB0_18:
	ret;

}
	// .globl	_Z38voxel_pooling_inference_forward_kerneliiiiiiiiiPKiPKfS2_Pf
.visible .entry _Z38voxel_pooling_inference_forward_kerneliiiiiiiiiPKiPKfS2_Pf(
	.param .u32 _Z38voxel_pooling_inference_forward_kerneliiiiiiiiiPKiPKfS2_Pf_param_0,
	.param .u32 _Z38voxel_pooling_inference_forward_kerneliiiiiiiiiPKiPKfS2_Pf_param_1,
	.param .u32 _Z38voxel_pooling_inference_forward_kerneliiiiiiiiiPKiPKfS2_Pf_param_2,
	.param .u32 _Z38voxel_pooling_inference_forward_kerneliiiiiiiiiPKiPKfS2_Pf_param_3,
	.param .u32 _Z38voxel_pooling_inference_forward_kerneliiiiiiiiiPKiPKfS2_Pf_param_4,
	.param .u32 _Z38voxel_pooling_inference_forward_kerneliiiiiiiiiPKiPKfS2_Pf_param_5,
	.param .u32 _Z38voxel_pooling_inference_forward_kerneliiiiiiiiiPKiPKfS2_Pf_param_6,
	.param .u32 _Z38voxel_pooling_inference_forward_kerneliiiiiiiiiPKiPKfS2_Pf_param_7,
	.param .u32 _Z38voxel_pooling_inference_forward_kerneliiiiiiiiiPKiPKfS2_Pf_param_8,
	.param .u64 .ptr .align 1 _Z38voxel_pooling_inference_forward_kerneliiiiiiiiiPKiPKfS2_Pf_param_9,
	.param .u64 .ptr .align 1 _Z38voxel_pooling_inference_forward_kerneliiiiiiiiiPKiPKfS2_Pf_param_10,
	.param .u64 .ptr .align 1 _Z38voxel_pooling_inference_forward_kerneliiiiiiiiiPKiPKfS2_Pf_param_11,
	.param .u64 .ptr .align 1 _Z38voxel_pooling_inference_forward_kerneliiiiiiiiiPKiPKfS2_Pf_param_12
)
{
	.reg .pred 	%p<29>;
	.reg .b32 	%r<168>;
	.reg .b32 	%f<47>;
	.reg .b64 	%rd<52>;
	// demoted variable
	.shared .align 4 .b8 _ZZ38voxel_pooling_inference_forward_kerneliiiiiiiiiPKiPKfS2_PfE15geom_xyz_shared[1536];
	ld.param.u32 	%r70, [_Z38voxel_pooling_inference_forward_kerneliiiiiiiiiPKiPKfS2_Pf_param_0];
	ld.param.u32 	%r62, [_Z38voxel_pooling_inference_forward_kerneliiiiiiiiiPKiPKfS2_Pf_param_1];
	ld.param.u32 	%r63, [_Z38voxel_pooling_inference_forward_kerneliiiiiiiiiPKiPKfS2_Pf_param_2];
	ld.param.u32 	%r64, [_Z38voxel_pooling_inference_forward_kerneliiiiiiiiiPKiPKfS2_Pf_param_3];
	ld.param.u32 	%r65, [_Z38voxel_pooling_inference_forward_kerneliiiiiiiiiPKiPKfS2_Pf_param_4];
	ld.param.u32 	%r66, [_Z38voxel_pooling_inference_forward_kerneliiiiiiiiiPKiPKfS2_Pf_param_5];
	ld.param.u32 	%r67, [_Z38voxel_pooling_inference_forward_kerneliiiiiiiiiPKiPKfS2_Pf_param_6];
	ld.param.u32 	%r68, [_Z38voxel_pooling_inference_forward_kerneliiiiiiiiiPKiPKfS2_Pf_param_7];
	ld.param.u64 	%rd3, [_Z38voxel_pooling_inference_forward_kerneliiiiiiiiiPKiPKfS2_Pf_param_9];
	ld.param.u64 	%rd5, [_Z38voxel_pooling_inference_forward_kerneliiiiiiiiiPKiPKfS2_Pf_param_11];
	ld.param.u64 	%rd6, [_Z38voxel_pooling_inference_forward_kerneliiiiiiiiiPKiPKfS2_Pf_param_12];
	cvta.to.global.u64 	%rd1, %rd6;
	cvta.to.global.u64 	%rd2, %rd5;
	mov.u32 	%r71, %ctaid.x;
	mov.u32 	%r1, %tid.x;
	mov.u32 	%r153, %tid.y;
	shl.b32 	%r72, %r153, 5;
	add.s32 	%r3, %r72, %r1;
	mul.lo.s32 	%r73, %r62, %r70;
	shl.b32 	%r4, %r71, 7;
	add.s32 	%r5, %r3, %r4;
	mul.lo.s32 	%r74, %r73, %r63;
	mul.lo.s32 	%r75, %r74, %r64;
	mul.lo.s32 	%r6, %r75, %r65;
	setp.ge.s32 	%p1, %r5, %r6;
	@%p1 bra 	$L__BB1_2;
	cvta.to.global.u64 	%rd7, %rd3;
	mul.lo.s32 	%r76, %r5, 3;
	mul.wide.u32 	%rd8, %r76, 4;
	add.s64 	%rd9, %rd7, %rd8;
	ld.global.u32 	%r77, [%rd9];
	ld.global.u32 	%r78, [%rd9+4];
	ld.global.u32 	%r79, [%rd9+8];
	mov.u32 	%r80, _ZZ38voxel_pooling_inference_forward_kerneliiiiiiiiiPKiPKfS2_PfE15geom_xyz_shared;
	mad.lo.s32 	%r81, %r3, 12, %r80;
	st.shared.u32 	[%r81], %r77;
	st.shared.u32 	[%r81+4], %r78;
	st.shared.u32 	[%r81+8], %r79;
$L__BB1_2:
	bar.sync 	0;
	setp.gt.u32 	%p2, %r153, 127;
	add.s32 	%r152, %r153, %r4;
	setp.ge.s32 	%p3, %r152, %r6;
	or.pred  	%p4, %p2, %p3;
	@%p4 bra 	$L__BB1_18;
	mul.lo.s32 	%r83, %r63, %r62;
	mul.lo.s32 	%r84, %r83, %r64;
	mul.lo.s32 	%r8, %r84, %r65;
	mul.lo.s32 	%r85, %r64, %r63;
	mul.lo.s32 	%r9, %r85, %r65;
	not.b32 	%r86, %r1;
	add.s32 	%r10, %r66, %r86;
	shr.u32 	%r87, %r10, 5;
	add.s32 	%r88, %r87, 1;
	and.b32  	%r11, %r88, 7;
	mul.lo.s32 	%r89, %r65, %r64;
	shl.b32 	%r12, %r89, 8;
$L__BB1_4:
	mov.u32 	%r14, %r153;
	ld.param.u32 	%r151, [_Z38voxel_pooling_inference_forward_kerneliiiiiiiiiPKiPKfS2_Pf_param_8];
	mov.u32 	%r90, _ZZ38voxel_pooling_inference_forward_kerneliiiiiiiiiPKiPKfS2_PfE15geom_xyz_shared;
	mad.lo.s32 	%r91, %r14, 12, %r90;
	ld.shared.u32 	%r15, [%r91];
	ld.shared.u32 	%r16, [%r91+4];
	ld.shared.u32 	%r92, [%r91+8];
	setp.lt.s32 	%p5, %r15, 0;
	setp.ge.s32 	%p6, %r15, %r67;
	or.pred  	%p7, %p5, %p6;
	setp.lt.s32 	%p8, %r16, 0;
	setp.ge.s32 	%p9, %r16, %r68;
	or.pred  	%p10, %p8, %p9;
	or.pred  	%p12, %p7, %p10;
	setp.lt.s32 	%p13, %r92, 0;
	setp.ge.s32 	%p14, %r92, %r151;
	or.pred  	%p15, %p13, %p14;
	or.pred  	%p17, %p12, %p15;
	@%p17 bra 	$L__BB1_17;
	ld.param.u64 	%rd51, [_Z38voxel_pooling_inference_forward_kerneliiiiiiiiiPKiPKfS2_Pf_param_10];
	setp.ge.s32 	%p18, %r1, %r66;
	div.s32 	%r17, %r152, %r8;
	div.s32 	%r93, %r152, %r65;
	mul.lo.s32 	%r94, %r93, %r65;
	sub.s32 	%r18, %r152, %r94;
	rem.s32 	%r19, %r93, %r64;
	div.s32 	%r95, %r152, %r9;
	rem.s32 	%r20, %r95, %r62;
	cvta.to.global.u64 	%rd10, %rd51;
	mul.wide.u32 	%rd11, %r152, 4;
	add.s64 	%rd12, %rd10, %rd11;
	ld.global.f32 	%f1, [%rd12];
	@%p18 bra 	$L__BB1_17;
	setp.lt.u32 	%p19, %r10, 224;
	mul.lo.s32 	%r96, %r66, %r62;
	mul.lo.s32 	%r97, %r96, %r17;
	mad.lo.s32 	%r21, %r20, %r66, %r97;
	mad.lo.s32 	%r98, %r17, %r68, %r16;
	mad.lo.s32 	%r99, %r98, %r67, %r15;
	mul.lo.s32 	%r22, %r99, %r66;
	mov.u32 	%r165, %r1;
	@%p19 bra 	$L__BB1_9;
	shr.u32 	%r100, %r10, 5;
	add.s32 	%r101, %r100, 1;
	and.b32  	%r102, %r101, 268435448;
	neg.s32 	%r154, %r102;
	add.s32 	%r163, %r1, %r22;
	mad.lo.s32 	%r103, %r62, %r17, %r20;
	mad.lo.s32 	%r104, %r66, %r103, %r1;
	add.s32 	%r105, %r104, 32;
	mad.lo.s32 	%r106, %r64, %r105, %r19;
	mad.lo.s32 	%r162, %r65, %r106, %r18;
	add.s32 	%r107, %r104, 64;
	mad.lo.s32 	%r108, %r64, %r107, %r19;
	mad.lo.s32 	%r161, %r65, %r108, %r18;
	add.s32 	%r109, %r104, 96;
	mad.lo.s32 	%r110, %r64, %r109, %r19;
	mad.lo.s32 	%r160, %r65, %r110, %r18;
	add.s32 	%r111, %r104, 128;
	mad.lo.s32 	%r112, %r64, %r111, %r19;
	mad.lo.s32 	%r159, %r65, %r112, %r18;
	add.s32 	%r113, %r104, 160;
	mad.lo.s32 	%r114, %r64, %r113, %r19;
	mad.lo.s32 	%r158, %r65, %r114, %r18;
	add.s32 	%r115, %r104, 192;
	mad.lo.s32 	%r116, %r64, %r115, %r19;
	mad.lo.s32 	%r157, %r65, %r116, %r18;
	add.s32 	%r117, %r104, 224;
	mad.lo.s32 	%r118, %r64, %r117, %r19;
	mad.lo.s32 	%r156, %r65, %r118, %r18;
	mad.lo.s32 	%r119, %r64, %r104, %r19;
	mad.lo.s32 	%r155, %r65, %r119, %r18;
	mov.u32 	%r165, %r1;
$L__BB1_8:
	.pragma "nounroll";
	mul.wide.s32 	%rd13, %r155, 4;
	add.s64 	%rd14, %rd2, %rd13;
	ld.global.f32 	%f2, [%rd14];
	mul.wide.s32 	%rd15, %r163, 4;
	add.s64 	%rd16, %rd1, %rd15;
	mul.f32 	%f3, %f1, %f2;
	atom.global.add.f32 	%f4, [%rd16], %f3;
	mul.wide.s32 	%rd17, %r162, 4;
	add.s64 	%rd18, %rd2, %rd17;
	ld.global.f32 	%f5, [%rd18];
	mul.f32 	%f6, %f1, %f5;
	atom.global.add.f32 	%f7, [%rd16+128], %f6;
	mul.wide.s32 	%rd19, %r161, 4;
	add.s64 	%rd20, %rd2, %rd19;
	ld.global.f32 	%f8, [%rd20];
	mul.f32 	%f9, %f1, %f8;
	atom.global.add.f32 	%f10, [%rd16+256], %f9;
	mul.wide.s32 	%rd21, %r160, 4;
	add.s64 	%rd22, %rd2, %rd21;
	ld.global.f32 	%f11, [%rd22];
	mul.f32 	%f12, %f1, %f11;
	atom.global.add.f32 	%f13, [%rd16+384], %f12;
	mul.wide.s32 	%rd23, %r159, 4;
	add.s64 	%rd24, %rd2, %rd23;
	ld.global.f32 	%f14, [%rd24];
	mul.f32 	%f15, %f1, %f14;
	atom.global.add.f32 	%f16, [%rd16+512], %f15;
	mul.wide.s32 	%rd25, %r158, 4;
	add.s64 	%rd26, %rd2, %rd25;
	ld.global.f32 	%f17, [%rd26];
	mul.f32 	%f18, %f1, %f17;
	atom.global.add.f32 	%f19, [%rd16+640], %f18;
	mul.wide.s32 	%rd27, %r157, 4;
	add.s64 	%rd28, %rd2, %rd27;
	ld.global.f32 	%f20, [%rd28];
	mul.f32 	%f21, %f1, %f20;
	atom.global.add.f32 	%f22, [%rd16+768], %f21;
	mul.wide.s32 	%rd29, %r156, 4;
	add.s64 	%rd30, %rd2, %rd29;
	ld.global.f32 	%f23, [%rd30];
	mul.f32 	%f24, %f1, %f23;
	atom.global.add.f32 	%f25, [%rd16+896], %f24;
	add.s32 	%r165, %r165, 256;
	add.s32 	%r163, %r163, 256;
	add.s32 	%r162, %r162, %r12;
	add.s32 	%r161, %r161, %r12;
	add.s32 	%r160, %r160, %r12;
	add.s32 	%r159, %r159, %r12;
	add.s32 	%r158, %r158, %r12;
	add.s32 	%r157, %r157, %r12;
	add.s32 	%r156, %r156, %r12;
	add.s32 	%r155, %r155, %r12;
	add.s32 	%r154, %r154, 8;
	setp.ne.s32 	%p20, %r154, 0;
	@%p20 bra 	$L__BB1_8;
$L__BB1_9:
	setp.eq.s32 	%p21, %r11, 0;
	@%p21 bra 	$L__BB1_17;
	add.s32 	%r120, %r11, -1;
	setp.lt.u32 	%p22, %r120, 3;
	@%p22 bra 	$L__BB1_12;
	add.s32 	%r121, %r21, %r165;
	mad.lo.s32 	%r122, %r121, %r64, %r19;
	mad.lo.s32 	%r123, %r122, %r65, %r18;
	mul.wide.s32 	%rd31, %r123, 4;
	add.s64 	%rd32, %rd2, %rd31;
	ld.global.f32 	%f26, [%rd32];
	add.s32 	%r124, %r165, %r22;
	mul.wide.s32 	%rd33, %r124, 4;
	add.s64 	%rd34, %rd1, %rd33;
	mul.f32 	%f27, %f1, %f26;
	atom.global.add.f32 	%f28, [%rd34], %f27;
	add.s32 	%r125, %r121, 32;
	mad.lo.s32 	%r126, %r125, %r64, %r19;
	mad.lo.s32 	%r127, %r126, %r65, %r18;
	mul.wide.s32 	%rd35, %r127, 4;
	add.s64 	%rd36, %rd2, %rd35;
	ld.global.f32 	%f29, [%rd36];
	mul.f32 	%f30, %f1, %f29;
	atom.global.add.f32 	%f31, [%rd34+128], %f30;
	add.s32 	%r128, %r121, 64;
	mad.lo.s32 	%r129, %r128, %r64, %r19;
	mad.lo.s32 	%r130, %r129, %r65, %r18;
	mul.wide.s32 	%rd37, %r130, 4;
	add.s64 	%rd38, %rd2, %rd37;
	ld.global.f32 	%f32, [%rd38];
	mul.f32 	%f33, %f1, %f32;
	atom.global.add.f32 	%f34, [%rd34+256], %f33;
	add.s32 	%r131, %r121, 96;
	mad.lo.s32 	%r132, %r131, %r64, %r19;
	mad.lo.s32 	%r133, %r132, %r65, %r18;
	mul.wide.s32 	%rd39, %r133, 4;
	add.s64 	%rd40, %rd2, %rd39;
	ld.global.f32 	%f35, [%rd40];
	mul.f32 	%f36, %f1, %f35;
	atom.global.add.f32 	%f37, [%rd34+384], %f36;
	add.s32 	%r165, %r165, 128;
$L__BB1_12:
	shr.u32 	%r134, %r10, 5;
	add.s32 	%r135, %r134, 1;
	and.b32  	%r136, %r135, 3;
	setp.eq.s32 	%p23, %r136, 0;
	@%p23 bra 	$L__BB1_17;
	and.b32  	%r137, %r10, 96;
	setp.eq.s32 	%p24, %r137, 0;
	@%p24 bra 	$L__BB1_15;
	add.s32 	%r138, %r21, %r165;
	mad.lo.s32 	%r139, %r138, %r64, %r19;
	mad.lo.s32 	%r140, %r139, %r65, %r18;
	mul.wide.s32 	%rd41, %r140, 4;
	add.s64 	%rd42, %rd2, %rd41;
	ld.global.f32 	%f38, [%rd42];
	add.s32 	%r141, %r165, %r22;
	mul.wide.s32 	%rd43, %r141, 4;
	add.s64 	%rd44, %rd1, %rd43;
	mul.f32 	%f39, %f1, %f38;
	atom.global.add.f32 	%f40, [%rd44], %f39;
	add.s32 	%r142, %r138, 32;
	mad.lo.s32 	%r143, %r142, %r64, %r19;
	mad.lo.s32 	%r144, %r143, %r65, %r18;
	mul.wide.s32 	%rd45, %r144, 4;
	add.s64 	%rd46, %rd2, %rd45;
	ld.global.f32 	%f41, [%rd46];
	mul.f32 	%f42, %f1, %f41;
	atom.global.add.f32 	%f43, [%rd44+128], %f42;
	add.s32 	%r165, %r165, 64;
$L__BB1_15:
	and.b32  	%r145, %r10, 32;
	setp.ne.s32 	%p25, %r145, 0;
	@%p25 bra 	$L__BB1_17;
	add.s32 	%r146, %r21, %r165;
	mad.lo.s32 	%r147, %r146, %r64, %r19;
	mad.lo.s32 	%r148, %r147, %r65, %r18;
	mul.wide.s32 	%rd47, %r148, 4;
	add.s64 	%rd48, %rd2, %rd47;
	ld.global.f32 	%f44, [%rd48];
	add.s32 	%r149, %r165, %r22;
	mul.wide.s32 	%rd49, %r149, 4;
	add.s64 	%rd50, %rd1, %rd49;
	mul.f32 	%f45, %f1, %f44;
	atom.global.add.f32 	%f46, [%rd50], %f45;
$L__BB1_17:
	add.s32 	%r153, %r14, 4;
	setp.lt.u32 	%p26, %r14, 124;
	add.s32 	%r152, %r153, %r4;
	setp.lt.s32 	%p27, %r152, %r6;
	and.pred  	%p28, %p26, %p27;
	@%p28 bra 	$L__BB1_4;
$L__BB1_18:
	ret;

}


// ===== COMPILED SASS (sm_100) =====

	.target	sm_100

	.elftype	@"ET_EXEC"


//--------------------- .note.nv.tkinfo           --------------------------
	.section	.note.nv.tkinfo,"",@"SHT_NOTE"
	.sectionflags	@"SHF_NOTE_NV_TKINFO"
	.tkinfo
        /*0018*/ 	.word	0x00000002
        /*0030*/ 	.string	""
        /*0030*/ 	.string	"ptxas"
        /*0030*/ 	.string	"Cuda compilation tools, release 13.0, V13.0.88"
        /*0030*/ 	.string	"Build cuda_13.0.r13.0/compiler.36424714_0"
        /*0030*/ 	.string	"-arch sm_100 -m 64 "



//--------------------- .note.nv.cuinfo           --------------------------
	.section	.note.nv.cuinfo,"",@"SHT_NOTE"
	.sectionflags	@"SHF_NOTE_NV_CUINFO"
        /*0018*/ 	.short	0x0002
        /*001a*/ 	.short	0x0064
        /*001c*/ 	.short	0x0082
	.zero		2


//--------------------- .nv.info                  --------------------------
	.section	.nv.info,"",@"SHT_CUDA_INFO"
	.align	4


	//----- nvinfo : EIATTR_REGCOUNT
	.align		4
        /*0000*/ 	.byte	0x04, 0x2f
        /*0002*/ 	.short	(.L_1 - .L_0)
	.align		4
.L_0:
        /*0004*/ 	.word	index@(_Z38voxel_pooling_inference_forward_kerneliiiiiiiiiPKiPK6__halfS3_PS1_)
        /*0008*/ 	.word	0x0000002a


	//----- nvinfo : EIATTR_FRAME_SIZE
	.align		4
.L_1:
        /*000c*/ 	.byte	0x04, 0x11
        /*000e*/ 	.short	(.L_3 - .L_2)
	.align		4
.L_2:
        /*0010*/ 	.word	index@(_Z38voxel_pooling_inference_forward_kerneliiiiiiiiiPKiPK6__halfS3_PS1_)
        /*0014*/ 	.word	0x00000000


	//----- nvinfo : EIATTR_REGCOUNT
	.align		4
.L_3:
        /*0018*/ 	.byte	0x04, 0x2f
        /*001a*/ 	.short	(.L_5 - .L_4)
	.align		4
.L_4:
        /*001c*/ 	.word	index@(_Z38voxel_pooling_inference_forward_kerneliiiiiiiiiPKiPKfS2_Pf)
        /*0020*/ 	.word	0x00000028


	//----- nvinfo : EIATTR_FRAME_SIZE
	.align		4
.L_5:
        /*0024*/ 	.byte	0x04, 0x11
        /*0026*/ 	.short	(.L_7 - .L_6)
	.align		4
.L_6:
        /*0028*/ 	.word	index@(_Z38voxel_pooling_inference_forward_kerneliiiiiiiiiPKiPKfS2_Pf)
        /*002c*/ 	.word	0x00000000


	//----- nvinfo : EIATTR_MIN_STACK_SIZE
	.align		4
.L_7:
        /*0030*/ 	.byte	0x04, 0x12
        /*0032*/ 	.short	(.L_9 - .L_8)
	.align		4
.L_8:
        /*0034*/ 	.word	index@(_Z38voxel_pooling_inference_forward_kerneliiiiiiiiiPKiPKfS2_Pf)
        /*0038*/ 	.word	0x00000000


	//----- nvinfo : EIATTR_MIN_STACK_SIZE
	.align		4
.L_9:
        /*003c*/ 	.byte	0x04, 0x12
        /*003e*/ 	.short	(.L_11 - .L_10)
	.align		4
.L_10:
        /*0040*/ 	.word	index@(_Z38voxel_pooling_inference_forward_kerneliiiiiiiiiPKiPK6__halfS3_PS1_)
        /*0044*/ 	.word	0x00000000
.L_11:


//--------------------- .nv.compat                --------------------------
	.section	.nv.compat,"",@"SHT_CUDA_COMPAT_INFO"
	.align	4
        /*0000*/ 	.byte	0x02, 0x09, 0x00, 0x00, 0x02, 0x02, 0x01, 0x00, 0x02, 0x05, 0x05, 0x00, 0x03, 0x07, 0x01, 0x01
        /*0010*/ 	.byte	0x02, 0x03, 0x00, 0x00, 0x02, 0x06, 0x01, 0x00, 0x04, 0x0b, 0x08, 0x00, 0x09, 0x00, 0x00, 0x00
        /*0020*/ 	.byte	0x00, 0x00, 0x00, 0x00


//--------------------- .nv.info._Z38voxel_pooling_inference_forward_kerneliiiiiiiiiPKiPKfS2_Pf --------------------------
	.section	.nv.info._Z38voxel_pooling_inference_forward_kerneliiiiiiiiiPKiPKfS2_Pf,"",@"SHT_CUDA_INFO"
	.sectionflags	@""
	.align	4


	//----- nvinfo : EIATTR_CUDA_API_VERSION
	.align		4
        /*0000*/ 	.byte	0x04, 0x37
        /*0002*/ 	.short	(.L_13 - .L_12)
.L_12:
        /*0004*/ 	.word	0x00000082


	//----- nvinfo : EIATTR_KPARAM_INFO
	.align		4
.L_13:
        /*0008*/ 	.byte	0x04, 0x17
        /*000a*/ 	.short	(.L_15 - .L_14)
.L_14:
        /*000c*/ 	.word	0x00000000
        /*0010*/ 	.short	0x000c
        /*0012*/ 	.short	0x0040
        /*0014*/ 	.byte	0x00, 0xf5, 0x21, 0x00


	//----- nvinfo : EIATTR_KPARAM_INFO
	.align		4
.L_15:
        /*0018*/ 	.byte	0x04, 0x17
        /*001a*/ 	.short	(.L_17 - .L_16)
.L_16:
        /*001c*/ 	.word	0x00000000
        /*0020*/ 	.short	0x000b
        /*0022*/ 	.short	0x0038
        /*0024*/ 	.byte	0x00, 0xf5, 0x21, 0x00


	//----- nvinfo : EIATTR_KPARAM_INFO
	.align		4
.L_17:
        /*0028*/ 	.byte	0x04, 0x17
        /*002a*/ 	.short	(.L_19 - .L_18)
.L_18:
        /*002c*/ 	.word	0x00000000
        /*0030*/ 	.short	0x000a
        /*0032*/ 	.short	0x0030
        /*0034*/ 	.byte	0x00, 0xf5, 0x21, 0x00


	//----- nvinfo : EIATTR_KPARAM_INFO
	.align		4
.L_19:
        /*0038*/ 	.byte	0x04, 0x17
        /*003a*/ 	.short	(.L_21 - .L_20)
.L_20:
        /*003c*/ 	.word	0x00000000
        /*0040*/ 	.short	0x0009
        /*0042*/ 	.short	0x0028
        /*0044*/ 	.byte	0x00, 0xf5, 0x21, 0x00


	//----- nvinfo : EIATTR_KPARAM_INFO
	.align		4
.L_21:
        /*0048*/ 	.byte	0x04, 0x17
        /*004a*/ 	.short	(.L_23 - .L_22)
.L_22:
        /*004c*/ 	.word	0x00000000
        /*0050*/ 	.short	0x0008
        /*0052*/ 	.short	0x0020
        /*0054*/ 	.byte	0x00, 0xf0, 0x11, 0x00


	//----- nvinfo : EIATTR_KPARAM_INFO
	.align		4
.L_23:
        /*0058*/ 	.byte	0x04, 0x17
        /*005a*/ 	.short	(.L_25 - .L_24)
.L_24:
        /*005c*/ 	.word	0x00000000
        /*0060*/ 	.short	0x0007
        /*0062*/ 	.short	0x001c
        /*0064*/ 	.byte	0x00, 0xf0, 0x11, 0x00


	//----- nvinfo : EIATTR_KPARAM_INFO
	.align		4
.L_25:
        /*0068*/ 	.byte	0x04, 0x17
        /*006a*/ 	.short	(.L_27 - .L_26)
.L_26:
        /*006c*/ 	.word	0x00000000
        /*0070*/ 	.short	0x0006
        /*0072*/ 	.short	0x0018
        /*0074*/ 	.byte	0x00, 0xf0, 0x11, 0x00


	//----- nvinfo : EIATTR_KPARAM_INFO
	.align		4
.L_27:
        /*0078*/ 	.byte	0x04, 0x17
        /*007a*/ 	.short	(.L_29 - .L_28)
.L_28:
        /*007c*/ 	.word	0x00000000
        /*0080*/ 	.short	0x0005
        /*0082*/ 	.short	0x0014
        /*0084*/ 	.byte	0x00, 0xf0, 0x11, 0x00


	//----- nvinfo : EIATTR_KPARAM_INFO
	.align		4
.L_29:
        /*0088*/ 	.byte	0x04, 0x17
        /*008a*/ 	.short	(.L_31 - .L_30)
.L_30:
        /*008c*/ 	.word	0x00000000
        /*0090*/ 	.short	0x0004
        /*0092*/ 	.short	0x0010
        /*0094*/ 	.byte	0x00, 0xf0, 0x11, 0x00


	//----- nvinfo : EIATTR_KPARAM_INFO
	.align		4
.L_31:
        /*0098*/ 	.byte	0x04, 0x17
        /*009a*/ 	.short	(.L_33 - .L_32)
.L_32:
        /*009c*/ 	.word	0x00000000
        /*00a0*/ 	.short	0x0003
        /*00a2*/ 	.short	0x000c
        /*00a4*/ 	.byte	0x00, 0xf0, 0x11, 0x00


	//----- nvinfo : EIATTR_KPARAM_INFO
	.align		4
.L_33:
        /*00a8*/ 	.byte	0x04, 0x17
        /*00aa*/ 	.short	(.L_35 - .L_34)
.L_34:
        /*00ac*/ 	.word	0x00000000
        /*00b0*/ 	.short	0x0002
        /*00b2*/ 	.short	0x0008
        /*00b4*/ 	.byte	0x00, 0xf0, 0x11, 0x00


	//----- nvinfo : EIATTR_KPARAM_INFO
	.align		4
.L_35:
        /*00b8*/ 	.byte	0x04, 0x17
        /*00ba*/ 	.short	(.L_37 - .L_36)
.L_36:
        /*00bc*/ 	.word	0x00000000
        /*00c0*/ 	.short	0x0001
        /*00c2*/ 	.short	0x0004
        /*00c4*/ 	.byte	0x00, 0xf0, 0x11, 0x00


	//----- nvinfo : EIATTR_KPARAM_INFO
	.align		4
.L_37:
        /*00c8*/ 	.byte	0x04, 0x17
        /*00ca*/ 	.short	(.L_39 - .L_38)
.L_38:
        /*00cc*/ 	.word	0x00000000
        /*00d0*/ 	.short	0x0000
        /*00d2*/ 	.short	0x0000
        /*00d4*/ 	.byte	0x00, 0xf0, 0x11, 0x00


	//----- nvinfo : EIATTR_SPARSE_MMA_MASK
	.align		4
.L_39:
        /*00d8*/ 	.byte	0x03, 0x50
        /*00da*/ 	.short	0x0000


	//----- nvinfo : EIATTR_MAXREG_COUNT
	.align		4
        /*00dc*/ 	.byte	0x03, 0x1b
        /*00de*/ 	.short	0x00ff


	//----- nvinfo : EIATTR_NUM_BARRIERS
	.align		4
        /*00e0*/ 	.byte	0x02, 0x4c
        /*00e2*/ 	.byte	0x01
	.zero		1


	//----- nvinfo : EIATTR_MERCURY_ISA_VERSION
	.align		4
        /*00e4*/ 	.byte	0x03, 0x5f
        /*00e6*/ 	.short	0x0101


	//----- nvinfo : EIATTR_VRC_CTA_INIT_COUNT
	.align		4
        /*00e8*/ 	.byte	0x02, 0x4a
	.zero		1
	.zero		1


	//----- nvinfo : EIATTR_EXIT_INSTR_OFFSETS
	.align		4
        /*00ec*/ 	.byte	0x04, 0x1c
        /*00ee*/ 	.short	(.L_41 - .L_40)


	//   ....[0]....
.L_40:
        /*00f0*/ 	.word	0x00000220


	//   ....[1]....
        /*00f4*/ 	.word	0x000016d0


	//----- nvinfo : EIATTR_CRS_STACK_SIZE
	.align		4
.L_41:
        /*00f8*/ 	.byte	0x04, 0x1e
        /*00fa*/ 	.short	(.L_43 - .L_42)
.L_42:
        /*00fc*/ 	.word	0x00000000


	//----- nvinfo : EIATTR_CBANK_PARAM_SIZE
	.align		4
.L_43:
        /*0100*/ 	.byte	0x03, 0x19
        /*0102*/ 	.short	0x0048


	//----- nvinfo : EIATTR_PARAM_CBANK
	.align		4
        /*0104*/ 	.byte	0x04, 0x0a
        /*0106*/ 	.short	(.L_45 - .L_44)
	.align		4
.L_44:
        /*0108*/ 	.word	index@(.nv.constant0._Z38voxel_pooling_inference_forward_kerneliiiiiiiiiPKiPKfS2_Pf)
        /*010c*/ 	.short	0x0380
        /*010e*/ 	.short	0x0048


	//----- nvinfo : EIATTR_SW_WAR
	.align		4
.L_45:
        /*0110*/ 	.byte	0x04, 0x36
        /*0112*/ 	.short	(.L_47 - .L_46)
.L_46:
        /*0114*/ 	.word	0x00000008
.L_47:


//--------------------- .nv.info._Z38voxel_pooling_inference_forward_kerneliiiiiiiiiPKiPK6__halfS3_PS1_ --------------------------
	.section	.nv.info._Z38voxel_pooling_inference_forward_kerneliiiiiiiiiPKiPK6__halfS3_PS1_,"",@"SHT_CUDA_INFO"
	.sectionflags	@""
	.align	4


	//----- nvinfo : EIATTR_CUDA_API_VERSION
	.align		4
        /*0000*/ 	.byte	0x04, 0x37
        /*0002*/ 	.short	(.L_49 - .L_48)
.L_48:
        /*0004*/ 	.word	0x00000082


	//----- nvinfo : EIATTR_KPARAM_INFO
	.align		4
.L_49:
        /*0008*/ 	.byte	0x04, 0x17
        /*000a*/ 	.short	(.L_51 - .L_50)
.L_50:
        /*000c*/ 	.word	0x00000000
        /*0010*/ 	.short	0x000c
        /*0012*/ 	.short	0x0040
        /*0014*/ 	.byte	0x00, 0xf5, 0x21, 0x00


	//----- nvinfo : EIATTR_KPARAM_INFO
	.align		4
.L_51:
        /*0018*/ 	.byte	0x04, 0x17
        /*001a*/ 	.short	(.L_53 - .L_52)
.L_52:
        /*001c*/ 	.word	0x00000000
        /*0020*/ 	.short	0x000b
        /*0022*/ 	.short	0x0038
        /*0024*/ 	.byte	0x00, 0xf5, 0x21, 0x00


	//----- nvinfo : EIATTR_KPARAM_INFO
	.align		4
.L_53:
        /*0028*/ 	.byte	0x04, 0x17
        /*002a*/ 	.short	(.L_55 - .L_54)
.L_54:
        /*002c*/ 	.word	0x00000000
        /*0030*/ 	.short	0x000a
        /*0032*/ 	.short	0x0030
        /*0034*/ 	.byte	0x00, 0xf5, 0x21, 0x00


	//----- nvinfo : EIATTR_KPARAM_INFO
	.align		4
.L_55:
        /*0038*/ 	.byte	0x04, 0x17
        /*003a*/ 	.short	(.L_57 - .L_56)
.L_56:
        /*003c*/ 	.word	0x00000000
        /*0040*/ 	.short	0x0009
        /*0042*/ 	.short	0x0028
        /*0044*/ 	.byte	0x00, 0xf5, 0x21, 0x00


	//----- nvinfo : EIATTR_KPARAM_INFO
	.align		4
.L_57:
        /*0048*/ 	.byte	0x04, 0x17
        /*004a*/ 	.short	(.L_59 - .L_58)
.L_58:
        /*004c*/ 	.word	0x00000000
        /*0050*/ 	.short	0x0008
        /*0052*/ 	.short	0x0020
        /*0054*/ 	.byte	0x00, 0xf0, 0x11, 0x00


	//----- nvinfo : EIATTR_KPARAM_INFO
	.align		4
.L_59:
        /*0058*/ 	.byte	0x04, 0x17
        /*005a*/ 	.short	(.L_61 - .L_60)
.L_60:
        /*005c*/ 	.word	0x00000000
        /*0060*/ 	.short	0x0007
        /*0062*/ 	.short	0x001c
        /*0064*/ 	.byte	0x00, 0xf0, 0x11, 0x00


	//----- nvinfo : EIATTR_KPARAM_INFO
	.align		4
.L_61:
        /*0068*/ 	.byte	0x04, 0x17
        /*006a*/ 	.short	(.L_63 - .L_62)
.L_62:
        /*006c*/ 	.word	0x00000000
        /*0070*/ 	.short	0x0006
        /*0072*/ 	.short	0x0018
        /*0074*/ 	.byte	0x00, 0xf0, 0x11, 0x00


	//----- nvinfo : EIATTR_KPARAM_INFO
	.align		4
.L_63:
        /*0078*/ 	.byte	0x04, 0x17
        /*007a*/ 	.short	(.L_65 - .L_64)
.L_64:
        /*007c*/ 	.word	0x00000000
        /*0080*/ 	.short	0x0005
        /*0082*/ 	.short	0x0014
        /*0084*/ 	.byte	0x00, 0xf0, 0x11, 0x00


	//----- nvinfo : EIATTR_KPARAM_INFO
	.align		4
.L_65:
        /*0088*/ 	.byte	0x04, 0x17
        /*008a*/ 	.short	(.L_67 - .L_66)
.L_66:
        /*008c*/ 	.word	0x00000000
        /*0090*/ 	.short	0x0004
        /*0092*/ 	.short	0x0010
        /*0094*/ 	.byte	0x00, 0xf0, 0x11, 0x00


	//----- nvinfo : EIATTR_KPARAM_INFO
	.align		4
.L_67:
        /*0098*/ 	.byte	0x04, 0x17
        /*009a*/ 	.short	(.L_69 - .L_68)
.L_68:
        /*009c*/ 	.word	0x00000000
        /*00a0*/ 	.short	0x0003
        /*00a2*/ 	.short	0x000c
        /*00a4*/ 	.byte	0x00, 0xf0, 0x11, 0x00


	//----- nvinfo : EIATTR_KPARAM_INFO
	.align		4
.L_69:
        /*00a8*/ 	.byte	0x04, 0x17
        /*00aa*/ 	.short	(.L_71 - .L_70)
.L_70:
        /*00ac*/ 	.word	0x00000000
        /*00b0*/ 	.short	0x0002
        /*00b2*/ 	.short	0x0008
        /*00b4*/ 	.byte	0x00, 0xf0, 0x11, 0x00


	//----- nvinfo : EIATTR_KPARAM_INFO
	.align		4
.L_71:
        /*00b8*/ 	.byte	0x04, 0x17
        /*00ba*/ 	.short	(.L_73 - .L_72)
.L_72:
        /*00bc*/ 	.word	0x00000000
        /*00c0*/ 	.short	0x0001
        /*00c2*/ 	.short	0x0004
        /*00c4*/ 	.byte	0x00, 0xf0, 0x11, 0x00


	//----- nvinfo : EIATTR_KPARAM_INFO
	.align		4
.L_73:
        /*00c8*/ 	.byte	0x04, 0x17
        /*00ca*/ 	.short	(.L_75 - .L_74)
.L_74:
        /*00cc*/ 	.word	0x00000000
        /*00d0*/ 	.short	0x0000
        /*00d2*/ 	.short	0x0000
        /*00d4*/ 	.byte	0x00, 0xf0, 0x11, 0x00


	//----- nvinfo : EIATTR_SPARSE_MMA_MASK
	.align		4
.L_75:
        /*00d8*/ 	.byte	0x03, 0x50
        /*00da*/ 	.short	0x0000


	//----- nvinfo : EIATTR_MAXREG_COUNT
	.align		4
        /*00dc*/ 	.byte	0x03, 0x1b
        /*00de*/ 	.short	0x00ff


	//----- nvinfo : EIATTR_NUM_BARRIERS
	.align		4
        /*00e0*/ 	.byte	0x02, 0x4c
        /*00e2*/ 	.byte	0x01
	.zero		1


	//----- nvinfo : EIATTR_MERCURY_ISA_VERSION
	.align		4
        /*00e4*/ 	.byte	0x03, 0x5f
        /*00e6*/ 	.short	0x0101


	//----- nvinfo : EIATTR_VRC_CTA_INIT_COUNT
	.align		4
        /*00e8*/ 	.byte	0x02, 0x4a
	.zero		1
	.zero		1


	//----- nvinfo : EIATTR_ATOM16_EMUL_INSTR_REG_MAP
	.align		4
        /*00ec*/ 	.byte	0x04, 0x2e
        /*00ee*/ 	.short	(.L_77 - .L_76)


	//   ....[0]....
.L_76:
        /*00f0*/ 	.word	0x00000ee0
        /*00f4*/ 	.short	0x001c
        /*00f6*/ 	.short	0x0000


	//   ....[1]....
        /*00f8*/ 	.word	0x00000f70
        /*00fc*/ 	.short	0x001c
        /*00fe*/ 	.short	0x0000


	//   ....[2]....
        /*0100*/ 	.word	0x00001060
        /*0104*/ 	.short	0x0027
        /*0106*/ 	.short	0x0000


	//   ....[3]....
        /*0108*/ 	.word	0x000010e0
        /*010c*/ 	.short	0x0027
        /*010e*/ 	.short	0x0000


	//   ....[4]....
        /*0110*/ 	.word	0x000011a0
        /*0114*/ 	.short	0x0027
        /*0116*/ 	.short	0x0000


	//   ....[5]....
        /*0118*/ 	.word	0x00001200
        /*011c*/ 	.short	0x0027
        /*011e*/ 	.short	0x0000


	//   ....[6]....
        /*0120*/ 	.word	0x000012c0
        /*0124*/ 	.short	0x0027
        /*0126*/ 	.short	0x0000


	//   ....[7]....
        /*0128*/ 	.word	0x00001320
        /*012c*/ 	.short	0x0027
        /*012e*/ 	.short	0x0000


	//   ....[8]....
        /*0130*/ 	.word	0x000013e0
        /*0134*/ 	.short	0x0027
        /*0136*/ 	.short	0x0000


	//   ....[9]....
        /*0138*/ 	.word	0x00001440
        /*013c*/ 	.short	0x0027
        /*013e*/ 	.short	0x0000


	//   ....[10]....
        /*0140*/ 	.word	0x00001500
        /*0144*/ 	.short	0x0027
        /*0146*/ 	.short	0x0000


	//   ....[11]....
        /*0148*/ 	.word	0x00001560
        /*014c*/ 	.short	0x0027
        /*014e*/ 	.short	0x0000


	//   ....[12]....
        /*0150*/ 	.word	0x00001620
        /*0154*/ 	.short	0x0027
        /*0156*/ 	.short	0x0000


	//   ....[13]....
        /*0158*/ 	.word	0x00001680
        /*015c*/ 	.short	0x0027
        /*015e*/ 	.short	0x0000


	//   ....[14]....
        /*0160*/ 	.word	0x00001740
        /*0164*/ 	.short	0x0025
        /*0166*/ 	.short	0x0000


	//   ....[15]....
        /*0168*/ 	.word	0x000017a0
        /*016c*/ 	.short	0x0025
        /*016e*/ 	.short	0x0000


	//   ....[16]....
        /*0170*/ 	.word	0x00001a00
        /*0174*/ 	.short	0x0014
        /*0176*/ 	.short	0x0000


	//   ....[17]....
        /*0178*/ 	.word	0x00001a90
        /*017c*/ 	.short	0x0014
        /*017e*/ 	.short	0x0000


	//   ....[18]....
        /*0180*/ 	.word	0x00001bc0
        /*0184*/ 	.short	0x001f
        /*0186*/ 	.short	0x0000


	//   ....[19]....
        /*0188*/ 	.word	0x00001c40
        /*018c*/ 	.short	0x001f
        /*018e*/ 	.short	0x0000


	//   ....[20]....
        /*0190*/ 	.word	0x00001d30
        /*0194*/ 	.short	0x001f
        /*0196*/ 	.short	0x0000


	//   ....[21]....
        /*0198*/ 	.word	0x00001d90
        /*019c*/ 	.short	0x001f
        /*019e*/ 	.short	0x0000


	//   ....[22]....
        /*01a0*/ 	.word	0x00001e80
        /*01a4*/ 	.short	0x0015
        /*01a6*/ 	.short	0x0000


	//   ....[23]....
        /*01a8*/ 	.word	0x00001ee0
        /*01ac*/ 	.short	0x0015
        /*01ae*/ 	.short	0x0000


	//   ....[24]....
        /*01b0*/ 	.word	0x00002080
        /*01b4*/ 	.short	0x0014
        /*01b6*/ 	.short	0x0000


	//   ....[25]....
        /*01b8*/ 	.word	0x00002110
        /*01bc*/ 	.short	0x0014
        /*01be*/ 	.short	0x0000


	//   ....[26]....
        /*01c0*/ 	.word	0x00002240
        /*01c4*/ 	.short	0x0019
        /*01c6*/ 	.short	0x0000


	//   ....[27]....
        /*01c8*/ 	.word	0x000022c0
        /*01cc*/ 	.short	0x0019
        /*01ce*/ 	.short	0x0000


	//   ....[28]....
        /*01d0*/ 	.word	0x00002420
        /*01d4*/ 	.short	0x000e
        /*01d6*/ 	.short	0x0000


	//   ....[29]....
        /*01d8*/ 	.word	0x000024a0
        /*01dc*/ 	.short	0x000e
        /*01de*/ 	.short	0x0000


	//----- nvinfo : EIATTR_EXIT_INSTR_OFFSETS
	.align		4
.L_77:
        /*01e0*/ 	.byte	0x04, 0x1c
        /*01e2*/ 	.short	(.L_79 - .L_78)


	//   ....[0]....
.L_78:
        /*01e4*/ 	.word	0x00000220


	//   ....[1]....
        /*01e8*/ 	.word	0x00002550


	//----- nvinfo : EIATTR_CRS_STACK_SIZE
	.align		4
.L_79:
        /*01ec*/ 	.byte	0x04, 0x1e
        /*01ee*/ 	.short	(.L_81 - .L_80)
.L_80:
        /*01f0*/ 	.word	0x00000000


	//----- nvinfo : EIATTR_CBANK_PARAM_SIZE
	.align		4
.L_81:
        /*01f4*/ 	.byte	0x03, 0x19
        /*01f6*/ 	.short	0x0048


	//----- nvinfo : EIATTR_PARAM_CBANK
	.align		4
        /*01f8*/ 	.byte	0x04, 0x0a
        /*01fa*/ 	.short	(.L_83 - .L_82)
	.align		4
.L_82:
        /*01fc*/ 	.word	index@(.nv.constant0._Z38voxel_pooling_inference_forward_kerneliiiiiiiiiPKiPK6__halfS3_PS1_)
        /*0200*/ 	.short	0x0380
        /*0202*/ 	.short	0x0048


	//----- nvinfo : EIATTR_SW_WAR
	.align		4
.L_83:
        /*0204*/ 	.byte	0x04, 0x36
        /*0206*/ 	.short	(.L_85 - .L_84)
.L_84:
        /*0208*/ 	.word	0x00000008
.L_85:


//--------------------- .nv.callgraph             --------------------------
	.section	.nv.callgraph,"",@"SHT_CUDA_CALLGRAPH"
	.align	4
	.sectionentsize	8
	.align		4
        /*0000*/ 	.word	0x00000000
	.align		4
        /*0004*/ 	.word	0xffffffff
	.align		4
        /*0008*/ 	.word	0x00000000
	.align		4
        /*000c*/ 	.word	0xfffffffe
	.align		4
        /*0010*/ 	.word	0x00000000
	.align		4
        /*0014*/ 	.word	0xfffffffd
	.align		4
        /*0018*/ 	.word	0x00000000
	.align		4
        /*001c*/ 	.word	0xfffffffc


//--------------------- .text._Z38voxel_pooling_inference_forward_kerneliiiiiiiiiPKiPKfS2_Pf --------------------------
	.section	.text._Z38voxel_pooling_inference_forward_kerneliiiiiiiiiPKiPKfS2_Pf,"ax",@progbits
	.align	128
        .global         _Z38voxel_pooling_inference_forward_kerneliiiiiiiiiPKiPKfS2_Pf
        .type           _Z38voxel_pooling_inference_forward_kerneliiiiiiiiiPKiPKfS2_Pf,@function
        .size           _Z38voxel_pooling_inference_forward_kerneliiiiiiiiiPKiPKfS2_Pf,(.L_x_55 - _Z38voxel_pooling_inference_forward_kerneliiiiiiiiiPKiPKfS2_Pf)
        .other          _Z38voxel_pooling_inference_forward_kerneliiiiiiiiiPKiPKfS2_Pf,@"STO_CUDA_ENTRY STV_DEFAULT"
_Z38voxel_pooling_inference_forward_kerneliiiiiiiiiPKiPKfS2_Pf:
.text._Z38voxel_pooling_inference_forward_kerneliiiiiiiiiPKiPKfS2_Pf:
[----:B------:R-:W-:Y:S01]  /*0000*/  LDC R1, c[0x0][0x37c] ;  /* 0x0000df00ff017b82 */ /* 0x000fe20000000800 */
[----:B------:R-:W0:Y:S01]  /*0010*/  S2R R13, SR_TID.X ;  /* 0x00000000000d7919 */ /* 0x000e220000002100 */
[----:B------:R-:W1:Y:S06]  /*0020*/  LDCU.128 UR8, c[0x0][0x380] ;  /* 0x00007000ff0877ac */ /* 0x000e6c0008000c00 */
[----:B------:R-:W2:Y:S01]  /*0030*/  LDC R12, c[0x0][0x390] ;  /* 0x0000e400ff0c7b82 */ /* 0x000ea20000000800 */
[----:B------:R-:W-:Y:S01]  /*0040*/  BSSY.RECONVERGENT B0, `(.L_x_0) ;  /* 0x000001c000007945 */ /* 0x000fe20003800200 */
[----:B------:R-:W0:Y:S01]  /*0050*/  S2R R0, SR_TID.Y ;  /* 0x0000000000007919 */ /* 0x000e220000002200 */
[----:B------:R-:W3:Y:S01]  /*0060*/  LDCU.64 UR6, c[0x0][0x358] ;  /* 0x00006b00ff0677ac */ /* 0x000ee20008000a00 */
[----:B------:R-:W4:Y:S01]  /*0070*/  S2R R3, SR_CTAID.X ;  /* 0x0000000000037919 */ /* 0x000f220000002500 */
[----:B-1----:R-:W-:-:S04]  /*0080*/  UIMAD UR4, UR9, UR8, URZ ;  /* 0x00000008090472a4 */ /* 0x002fc8000f8e02ff */
[----:B------:R-:W-:-:S04]  /*0090*/  UIMAD UR4, UR4, UR10, URZ ;  /* 0x0000000a040472a4 */ /* 0x000fc8000f8e02ff */
[----:B------:R-:W-:-:S06]  /*00a0*/  UIMAD UR4, UR4, UR11, URZ ;  /* 0x0000000b040472a4 */ /* 0x000fcc000f8e02ff */
[----:B--2---:R-:W-:Y:S01]  /*00b0*/  IMAD R2, R12, UR4, RZ ;  /* 0x000000040c027c24 */ /* 0x004fe2000f8e02ff */
[----:B0-----:R-:W-:Y:S02]  /*00c0*/  LEA R6, R0, R13, 0x5 ;  /* 0x0000000d00067211 */ /* 0x001fe400078e28ff */
[----:B----4-:R-:W-:-:S03]  /*00d0*/  LEA R14, R3, R0, 0x7 ;  /* 0x00000000030e7211 */ /* 0x010fc600078e38ff */
[----:B------:R-:W-:Y:S01]  /*00e0*/  IMAD R7, R3, 0x80, R6 ;  /* 0x0000008003077824 */ /* 0x000fe200078e0206 */
[----:B------:R-:W-:-:S04]  /*00f0*/  ISETP.GE.AND P0, PT, R14, R2, PT ;  /* 0x000000020e00720c */ /* 0x000fc80003f06270 */
[----:B------:R-:W-:Y:S02]  /*0100*/  ISETP.GE.AND P1, PT, R7, R2, PT ;  /* 0x000000020700720c */ /* 0x000fe40003f26270 */
[----:B------:R-:W-:-:S11]  /*0110*/  ISETP.GT.U32.OR P0, PT, R0, 0x7f, P0 ;  /* 0x0000007f0000780c */ /* 0x000fd60000704470 */
[----:B---3--:R-:W-:Y:S05]  /*0120*/  @P1 BRA `(.L_x_1) ;  /* 0x0000000000341947 */ /* 0x008fea0003800000 */
[----:B------:R-:W0:Y:S01]  /*0130*/  LDC.64 R4, c[0x0][0x3a8] ;  /* 0x0000ea00ff047b82 */ /* 0x000e220000000a00 */
[----:B------:R-:W-:-:S04]  /*0140*/  IMAD R7, R7, 0x3, RZ ;  /* 0x0000000307077824 */ /* 0x000fc800078e02ff */
[----:B0-----:R-:W-:-:S05]  /*0150*/  IMAD.WIDE.U32 R4, R7, 0x4, R4 ;  /* 0x0000000407047825 */ /* 0x001fca00078e0004 */
[----:B------:R-:W2:Y:S04]  /*0160*/  LDG.E R7, desc[UR6][R4.64] ;  /* 0x0000000604077981 */ /* 0x000ea8000c1e1900 */
[----:B------:R-:W3:Y:S04]  /*0170*/  LDG.E R8, desc[UR6][R4.64+0x4] ;  /* 0x0000040604087981 */ /* 0x000ee8000c1e1900 */
[----:B------:R-:W4:Y:S01]  /*0180*/  LDG.E R9, desc[UR6][R4.64+0x8] ;  /* 0x0000080604097981 */ /* 0x000f22000c1e1900 */
[----:B------:R-:W-:Y:S01]  /*0190*/  MOV R10, 0x400 ;  /* 0x00000400000a7802 */ /* 0x000fe20000000f00 */
[----:B------:R-:W0:Y:S03]  /*01a0*/  S2R R11, SR_CgaCtaId ;  /* 0x00000000000b7919 */ /* 0x000e260000008800 */
[----:B0-----:R-:W-:-:S05]  /*01b0*/  LEA R11, R11, R10, 0x18 ;  /* 0x0000000a0b0b7211 */ /* 0x001fca00078ec0ff */
[----:B------:R-:W-:-:S05]  /*01c0*/  IMAD R6, R6, 0xc, R11 ;  /* 0x0000000c06067824 */ /* 0x000fca00078e020b */
[----:B--2---:R0:W-:Y:S04]  /*01d0*/  STS [R6], R7 ;  /* 0x0000000706007388 */ /* 0x0041e80000000800 */
[----:B---3--:R0:W-:Y:S04]  /*01e0*/  STS [R6+0x4], R8 ;  /* 0x0000040806007388 */ /* 0x0081e80000000800 */
[----:B----4-:R0:W-:Y:S02]  /*01f0*/  STS [R6+0x8], R9 ;  /* 0x0000080906007388 */ /* 0x0101e40000000800 */
.L_x_1:
[----:B------:R-:W-:Y:S05]  /*0200*/  BSYNC.RECONVERGENT B0 ;  /* 0x0000000000007941 */ /* 0x000fea0003800200 */
.L_x_0:
[----:B------:R-:W-:Y:S06]  /*0210*/  BAR.SYNC.DEFER_BLOCKING 0x0 ;  /* 0x0000000000007b1d */ /* 0x000fec0000010000 */
[----:B------:R-:W-:Y:S05]  /*0220*/  @P0 EXIT ;  /* 0x000000000000094d */ /* 0x000fea0003800000 */
[----:B------:R-:W1:Y:S01]  /*0230*/  LDCU UR8, c[0x0][0x394] ;  /* 0x00007280ff0877ac */ /* 0x000e620008000800 */
[----:B------:R-:W-:Y:S01]  /*0240*/  LOP3.LUT R5, RZ, R13, RZ, 0x33, !PT ;  /* 0x0000000dff057212 */ /* 0x000fe200078e33ff */
[----:B------:R-:W-:Y:S01]  /*0250*/  IMAD R4, R12, UR11, RZ ;  /* 0x0000000b0c047c24 */ /* 0x000fe2000f8e02ff */
[----:B------:R-:W-:-:S04]  /*0260*/  UIMAD UR5, UR11, UR10, URZ ;  /* 0x0000000a0b0572a4 */ /* 0x000fc8000f8e02ff */
[----:B------:R-:W-:Y:S02]  /*0270*/  UIMAD UR4, UR9, UR5, URZ ;  /* 0x00000005090472a4 */ /* 0x000fe4000f8e02ff */
[----:B0-----:R-:W-:-:S04]  /*0280*/  IMAD R6, R12, UR5, RZ ;  /* 0x000000050c067c24 */ /* 0x001fc8000f8e02ff */
[----:B------:R-:W-:Y:S01]  /*0290*/  IMAD R7, R12, UR4, RZ ;  /* 0x000000040c077c24 */ /* 0x000fe2000f8e02ff */
[----:B-1----:R-:W-:-:S07]  /*02a0*/  IADD3 R5, PT, PT, R5, UR8, RZ ;  /* 0x0000000805057c10 */ /* 0x002fce000fffe0ff */
.L_x_11:
[----:B0---4-:R-:W0:Y:S01]  /*02b0*/  S2R R9, SR_CgaCtaId ;  /* 0x0000000000097919 */ /* 0x011e220000008800 */
[----:B------:R-:W-:Y:S01]  /*02c0*/  MOV R8, 0x400 ;  /* 0x0000040000087802 */ /* 0x000fe20000000f00 */
[----:B-1----:R-:W1:Y:S01]  /*02d0*/  LDC.64 R12, c[0x0][0x398] ;  /* 0x0000e600ff0c7b82 */ /* 0x002e620000000a00 */
[----:B--2---:R-:W2:Y:S01]  /*02e0*/  LDCU UR4, c[0x0][0x3a0] ;  /* 0x00007400ff0477ac */ /* 0x004ea20008000800 */
[----:B------:R-:W-:Y:S01]  /*02f0*/  BSSY.RECONVERGENT B0, `(.L_x_2) ;  /* 0x0000137000007945 */ /* 0x000fe20003800200 */
[----:B0-----:R-:W-:-:S05]  /*0300*/  LEA R9, R9, R8, 0x18 ;  /* 0x0000000809097211 */ /* 0x001fca00078ec0ff */
[----:B------:R-:W-:-:S05]  /*0310*/  IMAD R8, R0, 0xc, R9 ;  /* 0x0000000c00087824 */ /* 0x000fca00078e0209 */
[----:B------:R-:W2:Y:S04]  /*0320*/  LDS R9, [R8+0x8] ;  /* 0x0000080008097984 */ /* 0x000ea80000000800 */
[----:B---3--:R-:W1:Y:S04]  /*0330*/  LDS R23, [R8] ;  /* 0x0000000008177984 */ /* 0x008e680000000800 */
[----:B------:R-:W0:Y:S01]  /*0340*/  LDS R22, [R8+0x4] ;  /* 0x0000040008167984 */ /* 0x000e220000000800 */
[----:B--2---:R-:W-:Y:S02]  /*0350*/  ISETP.GE.AND P2, PT, R9, UR4, PT ;  /* 0x0000000409007c0c */ /* 0x004fe4000bf46270 */
[----:B-1----:R-:W-:-:S02]  /*0360*/  ISETP.GE.AND P0, PT, R23, R12, PT ;  /* 0x0000000c1700720c */ /* 0x002fc40003f06270 */
[----:B------:R-:W-:Y:S02]  /*0370*/  ISETP.LT.OR P2, PT, R9, RZ, P2 ;  /* 0x000000ff0900720c */ /* 0x000fe40001741670 */
[C---:B0-----:R-:W-:Y:S02]  /*0380*/  ISETP.GE.AND P1, PT, R22.reuse, R13, PT ;  /* 0x0000000d1600720c */ /* 0x041fe40003f26270 */
[----:B------:R-:W-:Y:S02]  /*0390*/  ISETP.LT.OR P0, PT, R23, RZ, P0 ;  /* 0x000000ff1700720c */ /* 0x000fe40000701670 */
[----:B------:R-:W-:-:S04]  /*03a0*/  ISETP.LT.OR P1, PT, R22, RZ, P1 ;  /* 0x000000ff1600720c */ /* 0x000fc80000f21670 */
[----:B------:R-:W-:-:S13]  /*03b0*/  PLOP3.LUT P0, PT, P2, P0, P1, 0xfe, 0x0 ;  /* 0x000000000000781c */ /* 0x000fda0001701f16 */
[----:B------:R-:W-:Y:S05]  /*03c0*/  @P0 BRA `(.L_x_3) ;  /* 0x0000001000a40947 */ /* 0x000fea0003800000 */
[----:B------:R-:W0:Y:S01]  /*03d0*/  S2R R32, SR_TID.X ;  /* 0x0000000000207919 */ /* 0x000e220000002100 */
[----:B------:R-:W0:Y:S02]  /*03e0*/  LDC R16, c[0x0][0x394] ;  /* 0x0000e500ff107b82 */ /* 0x000e240000000800 */
[----:B0-----:R-:W-:-:S13]  /*03f0*/  ISETP.GE.AND P0, PT, R32, R16, PT ;  /* 0x000000102000720c */ /* 0x001fda0003f06270 */
[----:B------:R-:W-:Y:S05]  /*0400*/  @P0 BRA `(.L_x_3) ;  /* 0x0000001000940947 */ /* 0x000fea0003800000 */
[----:B------:R-:W0:Y:S01]  /*0410*/  LDC R15, c[0x0][0x390] ;  /* 0x0000e400ff0f7b82 */ /* 0x000e220000000800 */
[----:B------:R-:W-:-:S04]  /*0420*/  IABS R24, R7 ;  /* 0x0000000700187213 */ /* 0x000fc80000000000 */
[----:B------:R-:W1:Y:S01]  /*0430*/  I2F.RP R25, R24 ;  /* 0x0000001800197306 */ /* 0x000e620000209400 */
[----:B------:R-:W-:Y:S02]  /*0440*/  IABS R29, R6 ;  /* 0x00000006001d7213 */ /* 0x000fe40000000000 */
[----:B------:R-:W2:Y:S05]  /*0450*/  LDC.64 R8, c[0x0][0x3b0] ;  /* 0x0000ec00ff087b82 */ /* 0x000eaa0000000a00 */
[----:B------:R-:W-:Y:S03]  /*0460*/  I2F.RP R27, R29 ;  /* 0x0000001d001b7306 */ /* 0x000fe60000209400 */
[----:B------:R-:W3:Y:S01]  /*0470*/  LDC R17, c[0x0][0x384] ;  /* 0x0000e100ff117b82 */ /* 0x000ee20000000800 */
[----:B0-----:R-:W-:-:S04]  /*0480*/  IABS R28, R15 ;  /* 0x0000000f001c7213 */ /* 0x001fc80000000000 */
[----:B------:R-:W0:Y:S01]  /*0490*/  I2F.RP R26, R28 ;  /* 0x0000001c001a7306 */ /* 0x000e220000209400 */
[----:B--2---:R-:W-:-:S07]  /*04a0*/  IMAD.WIDE.U32 R8, R14, 0x4, R8 ;  /* 0x000000040e087825 */ /* 0x004fce00078e0008 */
[----:B-1----:R-:W1:Y:S01]  /*04b0*/  MUFU.RCP R25, R25 ;  /* 0x0000001900197308 */ /* 0x002e620000001000 */
[----:B------:R2:W5:Y:S01]  /*04c0*/  LDG.E R8, desc[UR6][R8.64] ;  /* 0x0000000608087981 */ /* 0x000562000c1e1900 */
[----:B------:R-:W-:Y:S01]  /*04d0*/  ISETP.NE.AND P4, PT, R6, RZ, PT ;  /* 0x000000ff0600720c */ /* 0x000fe20003f85270 */
[----:B------:R-:W-:Y:S05]  /*04e0*/  BSSY.RECONVERGENT B1, `(.L_x_4) ;  /* 0x00000c4000017945 */ /* 0x000fea0003800200 */
[----:B0-----:R-:W0:Y:S01]  /*04f0*/  MUFU.RCP R26, R26 ;  /* 0x0000001a001a7308 */ /* 0x001e220000001000 */
[----:B--2---:R-:W2:Y:S07]  /*0500*/  LDC R9, c[0x0][0x38c] ;  /* 0x0000e300ff097b82 */ /* 0x004eae0000000800 */
[----:B------:R-:W4:Y:S01]  /*0510*/  MUFU.RCP R27, R27 ;  /* 0x0000001b001b7308 */ /* 0x000f220000001000 */
[----:B-1----:R-:W-:-:S02]  /*0520*/  IADD3 R10, PT, PT, R25, 0xffffffe, RZ ;  /* 0x0ffffffe190a7810 */ /* 0x002fc40007ffe0ff */
[----:B---3--:R-:W-:-:S05]  /*0530*/  IABS R25, R17 ;  /* 0x0000001100197213 */ /* 0x008fca0000000000 */
[----:B------:R1:W3:Y:S01]  /*0540*/  F2I.FTZ.U32.TRUNC.NTZ R11, R10 ;  /* 0x0000000a000b7305 */ /* 0x0002e2000021f000 */
[----:B0-----:R-:W-:-:S07]  /*0550*/  IADD3 R20, PT, PT, R26, 0xffffffe, RZ ;  /* 0x0ffffffe1a147810 */ /* 0x001fce0007ffe0ff */
[----:B------:R0:W0:Y:S01]  /*0560*/  F2I.FTZ.U32.TRUNC.NTZ R21, R20 ;  /* 0x0000001400157305 */ /* 0x000022000021f000 */
[----:B----4-:R-:W-:Y:S02]  /*0570*/  VIADD R18, R27, 0xffffffe ;  /* 0x0ffffffe1b127836 */ /* 0x010fe40000000000 */
[----:B-1----:R-:W-:Y:S01]  /*0580*/  HFMA2 R10, -RZ, RZ, 0, 0 ;  /* 0x00000000ff0a7431 */ /* 0x002fe200000001ff */
[----:B--2---:R-:W-:Y:S02]  /*0590*/  IABS R26, R9 ;  /* 0x00000009001a7213 */ /* 0x004fe40000000000 */
[----:B---3--:R-:W-:Y:S02]  /*05a0*/  IADD3 R27, PT, PT, RZ, -R11, RZ ;  /* 0x8000000bff1b7210 */ /* 0x008fe40007ffe0ff */
[----:B------:R-:W1:Y:S01]  /*05b0*/  F2I.FTZ.U32.TRUNC.NTZ R19, R18 ;  /* 0x0000001200137305 */ /* 0x000e62000021f000 */
[----:B0-----:R-:W-:Y:S02]  /*05c0*/  MOV R20, RZ ;  /* 0x000000ff00147202 */ /* 0x001fe40000000f00 */
[----:B------:R-:W-:Y:S01]  /*05d0*/  IMAD R27, R27, R24, RZ ;  /* 0x000000181b1b7224 */ /* 0x000fe200078e02ff */
[----:B------:R-:W-:-:S04]  /*05e0*/  IADD3 R35, PT, PT, RZ, -R21, RZ ;  /* 0x80000015ff237210 */ /* 0x000fc80007ffe0ff */
[----:B------:R-:W0:Y:S01]  /*05f0*/  I2F.RP R31, R25 ;  /* 0x00000019001f7306 */ /* 0x000e220000209400 */
[----:B------:R-:W-:Y:S01]  /*0600*/  IMAD.HI.U32 R27, R11, R27, R10 ;  /* 0x0000001b0b1b7227 */ /* 0x000fe200078e000a */
[----:B------:R-:W-:-:S03]  /*0610*/  IABS R10, R6 ;  /* 0x00000006000a7213 */ /* 0x000fc60000000000 */
[----:B------:R-:W-:Y:S01]  /*0620*/  IMAD R11, R35, R28, RZ ;  /* 0x0000001c230b7224 */ /* 0x000fe200078e02ff */
[----:B------:R-:W-:Y:S01]  /*0630*/  IADD3 R10, PT, PT, RZ, -R10, RZ ;  /* 0x8000000aff0a7210 */ /* 0x000fe20007ffe0ff */
[----:B-1----:R-:W-:Y:S01]  /*0640*/  IMAD.MOV R18, RZ, RZ, -R19 ;  /* 0x000000ffff127224 */ /* 0x002fe200078e0a13 */
[----:B------:R-:W1:Y:S01]  /*0650*/  I2F.RP R30, R26 ;  /* 0x0000001a001e7306 */ /* 0x000e620000209400 */
[----:B------:R-:W-:Y:S01]  /*0660*/  IMAD.HI.U32 R11, R21, R11, R20 ;  /* 0x0000000b150b7227 */ /* 0x000fe200078e0014 */
[----:B------:R-:W-:-:S03]  /*0670*/  IABS R20, R14 ;  /* 0x0000000e00147213 */ /* 0x000fc60000000000 */
[----:B------:R-:W-:Y:S02]  /*0680*/  IMAD R33, R18, R29, RZ ;  /* 0x0000001d12217224 */ /* 0x000fe400078e02ff */
[----:B------:R-:W-:Y:S01]  /*0690*/  IMAD.MOV.U32 R18, RZ, RZ, RZ ;  /* 0x000000ffff127224 */ /* 0x000fe200078e00ff */
[----:B0-----:R-:W0:Y:S01]  /*06a0*/  MUFU.RCP R31, R31 ;  /* 0x0000001f001f7308 */ /* 0x001e220000001000 */
[----:B------:R-:W-:-:S04]  /*06b0*/  IMAD.HI.U32 R27, R27, R20, RZ ;  /* 0x000000141b1b7227 */ /* 0x000fc800078e00ff */
[----:B------:R-:W-:-:S03]  /*06c0*/  IMAD.HI.U32 R19, R19, R33, R18 ;  /* 0x0000002113137227 */ /* 0x000fc600078e0012 */
[----:B-1----:R-:W1:Y:S01]  /*06d0*/  MUFU.RCP R30, R30 ;  /* 0x0000001e001e7308 */ /* 0x002e620000001000 */
[----:B------:R-:W-:-:S04]  /*06e0*/  IMAD.HI.U32 R18, R11, R20, RZ ;  /* 0x000000140b127227 */ /* 0x000fc800078e00ff */
[----:B------:R-:W-:-:S04]  /*06f0*/  IMAD.HI.U32 R21, R19, R20, RZ ;  /* 0x0000001413157227 */ /* 0x000fc800078e00ff */
[----:B------:R-:W-:Y:S01]  /*0700*/  IMAD.MOV R19, RZ, RZ, -R18 ;  /* 0x000000ffff137224 */ /* 0x000fe200078e0a12 */
[----:B0-----:R-:W-:Y:S01]  /*0710*/  IADD3 R11, PT, PT, R31, 0xffffffe, RZ ;  /* 0x0ffffffe1f0b7810 */ /* 0x001fe20007ffe0ff */
[--C-:B------:R-:W-:Y:S02]  /*0720*/  IMAD R10, R21, R10, R20.reuse ;  /* 0x0000000a150a7224 */ /* 0x100fe400078e0214 */
[----:B------:R-:W-:-:S03]  /*0730*/  IMAD R31, R28, R19, R20 ;  /* 0x000000131c1f7224 */ /* 0x000fc600078e0214 */
[----:B------:R-:W-:Y:S01]  /*0740*/  ISETP.GT.U32.AND P6, PT, R29, R10, PT ;  /* 0x0000000a1d00720c */ /* 0x000fe20003fc4070 */
[----:B------:R-:W0:Y:S01]  /*0750*/  F2I.FTZ.U32.TRUNC.NTZ R11, R11 ;  /* 0x0000000b000b7305 */ /* 0x000e22000021f000 */
[----:B------:R-:W-:Y:S01]  /*0760*/  ISETP.GT.U32.AND P5, PT, R28, R31, PT ;  /* 0x0000001f1c00720c */ /* 0x000fe20003fa4070 */
[----:B-1----:R-:W-:-:S06]  /*0770*/  VIADD R19, R30, 0xffffffe ;  /* 0x0ffffffe1e137836 */ /* 0x002fcc0000000000 */
[----:B------:R-:W1:Y:S04]  /*0780*/  F2I.FTZ.U32.TRUNC.NTZ R19, R19 ;  /* 0x0000001300137305 */ /* 0x000e68000021f000 */
[-C--:B------:R-:W-:Y:S02]  /*0790*/  @!P6 IADD3 R10, PT, PT, R10, -R29.reuse, RZ ;  /* 0x8000001d0a0ae210 */ /* 0x080fe40007ffe0ff */
[-C--:B------:R-:W-:Y:S02]  /*07a0*/  @!P5 IADD3 R31, PT, PT, R31, -R28.reuse, RZ ;  /* 0x8000001c1f1fd210 */ /* 0x080fe40007ffe0ff */
[----:B------:R-:W-:Y:S02]  /*07b0*/  ISETP.GE.U32.AND P0, PT, R10, R29, PT ;  /* 0x0000001d0a00720c */ /* 0x000fe40003f06070 */
[----:B------:R-:W-:-:S02]  /*07c0*/  ISETP.GE.U32.AND P1, PT, R31, R28, PT ;  /* 0x0000001c1f00720c */ /* 0x000fc40003f26070 */
[----:B0-----:R-:W-:Y:S02]  /*07d0*/  IADD3 R30, PT, PT, RZ, -R11, RZ ;  /* 0x8000000bff1e7210 */ /* 0x001fe40007ffe0ff */
[C---:B------:R-:W-:Y:S02]  /*07e0*/  LOP3.LUT R10, R14.reuse, R15, RZ, 0x3c, !PT ;  /* 0x0000000f0e0a7212 */ /* 0x040fe400078e3cff */
[----:B------:R-:W-:Y:S01]  /*07f0*/  LOP3.LUT R28, R14, R6, RZ, 0x3c, !PT ;  /* 0x000000060e1c7212 */ /* 0x000fe200078e3cff */
[----:B------:R-:W-:Y:S01]  /*0800*/  IMAD R29, R30, R25, RZ ;  /* 0x000000191e1d7224 */ /* 0x000fe200078e02ff */
[----:B------:R-:W-:Y:S01]  /*0810*/  ISETP.GE.AND P3, PT, R10, RZ, PT ;  /* 0x000000ff0a00720c */ /* 0x000fe20003f66270 */
[----:B------:R-:W-:Y:S01]  /*0820*/  IMAD.MOV.U32 R10, RZ, RZ, RZ ;  /* 0x000000ffff0a7224 */ /* 0x000fe200078e00ff */
[----:B------:R-:W-:Y:S02]  /*0830*/  @!P5 IADD3 R18, PT, PT, R18, 0x1, RZ ;  /* 0x000000011212d810 */ /* 0x000fe40007ffe0ff */
[----:B------:R-:W-:Y:S01]  /*0840*/  ISETP.GE.AND P2, PT, R28, RZ, PT ;  /* 0x000000ff1c00720c */ /* 0x000fe20003f46270 */
[----:B------:R-:W-:Y:S01]  /*0850*/  IMAD.HI.U32 R11, R11, R29, R10 ;  /* 0x0000001d0b0b7227 */ /* 0x000fe200078e000a */
[----:B------:R-:W-:-:S02]  /*0860*/  IABS R10, R7 ;  /* 0x00000007000a7213 */ /* 0x000fc40000000000 */
[----:B------:R-:W-:Y:S02]  /*0870*/  @P1 IADD3 R18, PT, PT, R18, 0x1, RZ ;  /* 0x0000000112121810 */ /* 0x000fe40007ffe0ff */
[----:B------:R-:W-:Y:S02]  /*0880*/  @!P6 IADD3 R21, PT, PT, R21, 0x1, RZ ;  /* 0x000000011515e810 */ /* 0x000fe40007ffe0ff */
[----:B------:R-:W-:Y:S02]  /*0890*/  IADD3 R28, PT, PT, RZ, -R10, RZ ;  /* 0x8000000aff1c7210 */ /* 0x000fe40007ffe0ff */
[----:B------:R-:W-:Y:S01]  /*08a0*/  MOV R10, R18 ;  /* 0x00000012000a7202 */ /* 0x000fe20000000f00 */
[----:B------:R-:W-:Y:S01]  /*08b0*/  HFMA2 R18, -RZ, RZ, 0, 0 ;  /* 0x00000000ff127431 */ /* 0x000fe200000001ff */
[----:B------:R-:W-:Y:S01]  /*08c0*/  ISETP.NE.AND P5, PT, R15, RZ, PT ;  /* 0x000000ff0f00720c */ /* 0x000fe20003fa5270 */
[----:B------:R-:W-:Y:S01]  /*08d0*/  @P0 VIADD R21, R21, 0x1 ;  /* 0x0000000115150836 */ /* 0x000fe20000000000 */
[----:B-1----:R-:W-:-:S02]  /*08e0*/  IADD3 R29, PT, PT, RZ, -R19, RZ ;  /* 0x80000013ff1d7210 */ /* 0x002fc40007ffe0ff */
[----:B------:R-:W-:Y:S01]  /*08f0*/  @!P3 IADD3 R10, PT, PT, -R10, RZ, RZ ;  /* 0x000000ff0a0ab210 */ /* 0x000fe20007ffe1ff */
[----:B------:R-:W-:Y:S01]  /*0900*/  @!P2 IMAD.MOV R21, RZ, RZ, -R21 ;  /* 0x000000ffff15a224 */ /* 0x000fe200078e0a15 */
[----:B------:R-:W-:Y:S01]  /*0910*/  @!P4 LOP3.LUT R21, RZ, R6, RZ, 0x33, !PT ;  /* 0x00000006ff15c212 */ /* 0x000fe200078e33ff */
[----:B------:R-:W-:-:S04]  /*0920*/  IMAD R29, R29, R26, RZ ;  /* 0x0000001a1d1d7224 */ /* 0x000fc800078e02ff */
[----:B------:R-:W-:Y:S01]  /*0930*/  IMAD.HI.U32 R18, R19, R29, R18 ;  /* 0x0000001d13127227 */ /* 0x000fe200078e0012 */
[----:B------:R-:W-:Y:S02]  /*0940*/  MOV R19, R28 ;  /* 0x0000001c00137202 */ /* 0x000fe40000000f00 */
[----:B------:R-:W-:Y:S02]  /*0950*/  IABS R28, R21 ;  /* 0x00000015001c7213 */ /* 0x000fe40000000000 */
[----:B------:R-:W-:Y:S01]  /*0960*/  @!P5 LOP3.LUT R10, RZ, R15, RZ, 0x33, !PT ;  /* 0x0000000fff0ad212 */ /* 0x000fe200078e33ff */
[----:B------:R-:W-:Y:S02]  /*0970*/  IMAD R19, R27, R19, R20 ;  /* 0x000000131b137224 */ /* 0x000fe400078e0214 */
[----:B------:R-:W-:Y:S01]  /*0980*/  IMAD.MOV.U32 R20, RZ, RZ, R28 ;  /* 0x000000ffff147224 */ /* 0x000fe200078e001c */
[----:B------:R-:W-:Y:S02]  /*0990*/  IABS R29, R10 ;  /* 0x0000000a001d7213 */ /* 0x000fe40000000000 */
[----:B------:R-:W-:Y:S01]  /*09a0*/  ISETP.GT.U32.AND P2, PT, R24, R19, PT ;  /* 0x000000131800720c */ /* 0x000fe20003f44070 */
[----:B------:R-:W-:-:S04]  /*09b0*/  IMAD.HI.U32 R11, R11, R20, RZ ;  /* 0x000000140b0b7227 */ /* 0x000fc800078e00ff */
[----:B------:R-:W-:Y:S01]  /*09c0*/  IMAD.HI.U32 R18, R18, R29, RZ ;  /* 0x0000001d12127227 */ /* 0x000fe200078e00ff */
[----:B------:R-:W-:-:S04]  /*09d0*/  IADD3 R28, PT, PT, -R11, RZ, RZ ;  /* 0x000000ff0b1c7210 */ /* 0x000fc80007ffe1ff */
[----:B------:R-:W-:Y:S01]  /*09e0*/  IADD3 R11, PT, PT, -R18, RZ, RZ ;  /* 0x000000ff120b7210 */ /* 0x000fe20007ffe1ff */
[----:B------:R-:W-:Y:S02]  /*09f0*/  IMAD R18, R25, R28, R20 ;  /* 0x0000001c19127224 */ /* 0x000fe400078e0214 */
[----:B------:R-:W-:Y:S01]  /*0a00*/  @!P2 IADD3 R19, PT, PT, R19, -R24, RZ ;  /* 0x800000181313a210 */ /* 0x000fe20007ffe0ff */
[----:B------:R-:W-:Y:S01]  /*0a10*/  @!P2 VIADD R27, R27, 0x1 ;  /* 0x000000011b1ba836 */ /* 0x000fe20000000000 */
[----:B------:R-:W-:Y:S01]  /*0a20*/  ISETP.NE.AND P2, PT, R7, RZ, PT ;  /* 0x000000ff0700720c */ /* 0x000fe20003f45270 */
[C---:B------:R-:W-:Y:S01]  /*0a30*/  IMAD R11, R26.reuse, R11, R29 ;  /* 0x0000000b1a0b7224 */ /* 0x040fe200078e021d */
[----:B------:R-:W-:Y:S02]  /*0a40*/  ISETP.GT.U32.AND P4, PT, R25, R18, PT ;  /* 0x000000121900720c */ /* 0x000fe40003f84070 */
[----:B------:R-:W-:Y:S02]  /*0a50*/  ISETP.GE.U32.AND P1, PT, R19, R24, PT ;  /* 0x000000181300720c */ /* 0x000fe40003f26070 */
[----:B------:R-:W-:-:S02]  /*0a60*/  ISETP.GT.U32.AND P3, PT, R26, R11, PT ;  /* 0x0000000b1a00720c */ /* 0x000fc40003f64070 */
[----:B------:R-:W-:-:S04]  /*0a70*/  LOP3.LUT R19, R14, R7, RZ, 0x3c, !PT ;  /* 0x000000070e137212 */ /* 0x000fc800078e3cff */
[----:B------:R-:W-:-:S03]  /*0a80*/  ISETP.GE.AND P0, PT, R19, RZ, PT ;  /* 0x000000ff1300720c */ /* 0x000fc60003f06270 */
[----:B------:R-:W-:Y:S02]  /*0a90*/  @!P4 IADD3 R18, PT, PT, R18, -R25, RZ ;  /* 0x800000191212c210 */ /* 0x000fe40007ffe0ff */
[----:B------:R-:W-:Y:S02]  /*0aa0*/  @P1 IADD3 R27, PT, PT, R27, 0x1, RZ ;  /* 0x000000011b1b1810 */ /* 0x000fe40007ffe0ff */
[----:B------:R-:W-:Y:S02]  /*0ab0*/  @!P3 IADD3 R11, PT, PT, R11, -R26, RZ ;  /* 0x8000001a0b0bb210 */ /* 0x000fe40007ffe0ff */
[----:B------:R-:W-:Y:S02]  /*0ac0*/  ISETP.GT.U32.AND P3, PT, R25, R18, PT ;  /* 0x000000121900720c */ /* 0x000fe40003f64070 */
[----:B------:R-:W-:Y:S02]  /*0ad0*/  ISETP.GT.U32.AND P1, PT, R26, R11, PT ;  /* 0x0000000b1a00720c */ /* 0x000fe40003f24070 */
[----:B------:R-:W-:Y:S01]  /*0ae0*/  @!P0 IMAD.MOV R27, RZ, RZ, -R27 ;  /* 0x000000ffff1b8224 */ /* 0x000fe200078e0a1b */
[----:B------:R-:W-:-:S02]  /*0af0*/  ISETP.GE.AND P0, PT, R21, RZ, PT ;  /* 0x000000ff1500720c */ /* 0x000fc40003f06270 */
[----:B------:R-:W-:Y:S02]  /*0b00*/  @!P2 LOP3.LUT R27, RZ, R7, RZ, 0x33, !PT ;  /* 0x00000007ff1ba212 */ /* 0x000fe400078e33ff */
[----:B------:R-:W-:Y:S02]  /*0b10*/  ISETP.NE.AND P2, PT, R17, RZ, PT ;  /* 0x000000ff1100720c */ /* 0x000fe40003f45270 */
[----:B------:R-:W-:Y:S01]  /*0b20*/  ISETP.GE.U32.AND P4, PT, R5, 0xe0, PT ;  /* 0x000000e00500780c */ /* 0x000fe20003f86070 */
[----:B------:R-:W-:Y:S01]  /*0b30*/  IMAD R22, R27, R13, R22 ;  /* 0x0000000d1b167224 */ /* 0x000fe200078e0216 */
[----:B------:R-:W-:Y:S01]  /*0b40*/  @!P3 IADD3 R18, PT, PT, R18, -R25, RZ ;  /* 0x800000191212b210 */ /* 0x000fe20007ffe0ff */
[----:B------:R-:W-:Y:S01]  /*0b50*/  IMAD R13, R17, R16, RZ ;  /* 0x00000010110d7224 */ /* 0x000fe200078e02ff */
[----:B------:R-:W-:Y:S02]  /*0b60*/  ISETP.GE.AND P3, PT, R10, RZ, PT ;  /* 0x000000ff0a00720c */ /* 0x000fe40003f66270 */
[----:B------:R-:W-:Y:S01]  /*0b70*/  @!P1 IADD3 R11, PT, PT, R11, -R26, RZ ;  /* 0x8000001a0b0b9210 */ /* 0x000fe20007ffe0ff */
[----:B------:R-:W-:Y:S01]  /*0b80*/  IMAD R13, R27, R13, RZ ;  /* 0x0000000d1b0d7224 */ /* 0x000fe200078e02ff */
[----:B------:R-:W-:-:S02]  /*0b90*/  ISETP.NE.AND P1, PT, R9, RZ, PT ;  /* 0x000000ff0900720c */ /* 0x000fc40003f25270 */
[----:B------:R-:W-:Y:S02]  /*0ba0*/  MOV R20, R18 ;  /* 0x0000001200147202 */ /* 0x000fe40000000f00 */
[----:B------:R-:W-:Y:S02]  /*0bb0*/  IADD3 R18, PT, PT, -R10, RZ, RZ ;  /* 0x000000ff0a127210 */ /* 0x000fe40007ffe1ff */
[----:B------:R-:W-:Y:S01]  /*0bc0*/  MOV R10, R11 ;  /* 0x0000000b000a7202 */ /* 0x000fe20000000f00 */
[----:B------:R-:W-:Y:S01]  /*0bd0*/  @!P0 IMAD.MOV R20, RZ, RZ, -R20 ;  /* 0x000000ffff148224 */ /* 0x000fe200078e0a14 */
[----:B------:R-:W-:Y:S01]  /*0be0*/  @!P2 LOP3.LUT R20, RZ, R17, RZ, 0x33, !PT ;  /* 0x00000011ff14a212 */ /* 0x000fe200078e33ff */
[----:B------:R-:W-:Y:S01]  /*0bf0*/  IMAD R11, R22, R12, R23 ;  /* 0x0000000c160b7224 */ /* 0x000fe200078e0217 */
[----:B------:R-:W-:Y:S01]  /*0c00*/  @!P3 IADD3 R10, PT, PT, -R10, RZ, RZ ;  /* 0x000000ff0a0ab210 */ /* 0x000fe20007ffe1ff */
[----:B------:R-:W-:Y:S02]  /*0c10*/  IMAD R12, R15, R18, R14 ;  /* 0x000000120f0c7224 */ /* 0x000fe400078e020e */
[----:B------:R-:W-:Y:S01]  /*0c20*/  IMAD R14, R20, R16, R13 ;  /* 0x00000010140e7224 */ /* 0x000fe200078e020d */
[----:B------:R-:W-:Y:S01]  /*0c30*/  @!P1 LOP3.LUT R10, RZ, R9, RZ, 0x33, !PT ;  /* 0x00000009ff0a9212 */ /* 0x000fe200078e33ff */
[----:B------:R-:W-:Y:S06]  /*0c40*/  @!P4 BRA `(.L_x_5) ;  /* 0x000000040034c947 */ /* 0x000fec0003800000 */
[----:B------:R-:W-:Y:S01]  /*0c50*/  IMAD R17, R27, R17, R20 ;  /* 0x000000111b117224 */ /* 0x000fe200078e0214 */
[----:B------:R-:W-:-:S03]  /*0c60*/  LEA.HI R34, R5, 0x1, RZ, 0x1b ;  /* 0x0000000105227811 */ /* 0x000fc600078fd8ff */
[----:B------:R-:W-:Y:S01]  /*0c70*/  IMAD R17, R17, R16, R32 ;  /* 0x0000001011117224 */ /* 0x000fe200078e0220 */
[----:B------:R-:W-:-:S03]  /*0c80*/  LOP3.LUT R34, R34, 0xffffff8, RZ, 0xc0, !PT ;  /* 0x0ffffff822227812 */ /* 0x000fc600078ec0ff */
[C---:B------:R-:W-:Y:S01]  /*0c90*/  VIADD R13, R17.reuse, 0x20 ;  /* 0x00000020110d7836 */ /* 0x040fe20000000000 */
[C---:B------:R-:W-:Y:S01]  /*0ca0*/  IADD3 R18, PT, PT, R17.reuse, 0x40, RZ ;  /* 0x0000004011127810 */ /* 0x040fe20007ffe0ff */
[C---:B------:R-:W-:Y:S01]  /*0cb0*/  VIADD R21, R17.reuse, 0xa0 ;  /* 0x000000a011157836 */ /* 0x040fe20000000000 */
[----:B------:R-:W-:Y:S01]  /*0cc0*/  IADD3 R19, PT, PT, R17, 0x60, RZ ;  /* 0x0000006011137810 */ /* 0x000fe20007ffe0ff */
[-CC-:B------:R-:W-:Y:S01]  /*0cd0*/  IMAD R13, R13, R9.reuse, R10.reuse ;  /* 0x000000090d0d7224 */ /* 0x180fe200078e020a */
[C---:B------:R-:W-:Y:S01]  /*0ce0*/  IADD3 R20, PT, PT, R17.reuse, 0x80, RZ ;  /* 0x0000008011147810 */ /* 0x040fe20007ffe0ff */
[-CC-:B------:R-:W-:Y:S01]  /*0cf0*/  IMAD R18, R18, R9.reuse, R10.reuse ;  /* 0x0000000912127224 */ /* 0x180fe200078e020a */
[----:B------:R-:W-:Y:S01]  /*0d00*/  IADD3 R22, PT, PT, R17, 0xc0, RZ ;  /* 0x000000c011167810 */ /* 0x000fe20007ffe0ff */
[-CC-:B------:R-:W-:Y:S01]  /*0d10*/  IMAD R19, R19, R9.reuse, R10.reuse ;  /* 0x0000000913137224 */ /* 0x180fe200078e020a */
[C---:B------:R-:W-:Y:S01]  /*0d20*/  IADD3 R23, PT, PT, R17.reuse, 0xe0, RZ ;  /* 0x000000e011177810 */ /* 0x040fe20007ffe0ff */
[-CC-:B------:R-:W-:Y:S01]  /*0d30*/  IMAD R17, R17, R9.reuse, R10.reuse ;  /* 0x0000000911117224 */ /* 0x180fe200078e020a */
[----:B------:R-:W-:Y:S01]  /*0d40*/  IADD3 R34, PT, PT, -R34, RZ, RZ ;  /* 0x000000ff22227210 */ /* 0x000fe20007ffe1ff */
[----:B------:R-:W-:-:S02]  /*0d50*/  IMAD R20, R20, R9, R10 ;  /* 0x0000000914147224 */ /* 0x000fc400078e020a */
[-CC-:B------:R-:W-:Y:S02]  /*0d60*/  IMAD R21, R21, R9.reuse, R10.reuse ;  /* 0x0000000915157224 */ /* 0x180fe400078e020a */
[-CC-:B------:R-:W-:Y:S02]  /*0d70*/  IMAD R22, R22, R9.reuse, R10.reuse ;  /* 0x0000000916167224 */ /* 0x180fe400078e020a */
[----:B------:R-:W-:Y:S02]  /*0d80*/  IMAD R23, R23, R9, R10 ;  /* 0x0000000917177224 */ /* 0x000fe400078e020a */
[-CC-:B------:R-:W-:Y:S02]  /*0d90*/  IMAD R30, R17, R15.reuse, R12.reuse ;  /* 0x0000000f111e7224 */ /* 0x180fe400078e020c */
[-CC-:B------:R-:W-:Y:S02]  /*0da0*/  IMAD R13, R13, R15.reuse, R12.reuse ;  /* 0x0000000f0d0d7224 */ /* 0x180fe400078e020c */
[----:B------:R-:W-:-:S02]  /*0db0*/  IMAD R29, R18, R15, R12 ;  /* 0x0000000f121d7224 */ /* 0x000fc400078e020c */
[-CC-:B------:R-:W-:Y:S02]  /*0dc0*/  IMAD R31, R19, R15.reuse, R12.reuse ;  /* 0x0000000f131f7224 */ /* 0x180fe400078e020c */
[-CC-:B------:R-:W-:Y:S02]  /*0dd0*/  IMAD R33, R20, R15.reuse, R12.reuse ;  /* 0x0000000f14217224 */ /* 0x180fe400078e020c */
[-CC-:B------:R-:W-:Y:S02]  /*0de0*/  IMAD R35, R21, R15.reuse, R12.reuse ;  /* 0x0000000f15237224 */ /* 0x180fe400078e020c */
[-CC-:B------:R-:W-:Y:S02]  /*0df0*/  IMAD R37, R22, R15.reuse, R12.reuse ;  /* 0x0000000f16257224 */ /* 0x180fe400078e020c */
[----:B------:R-:W-:Y:S02]  /*0e00*/  IMAD R28, R23, R15, R12 ;  /* 0x0000000f171c7224 */ /* 0x000fe400078e020c */
[----:B------:R-:W-:-:S07]  /*0e10*/  IMAD R15, R11, R16, R32 ;  /* 0x000000100b0f7224 */ /* 0x000fce00078e0220 */
.L_x_6:
[----:B------:R-:W0:Y:S08]  /*0e20*/  LDC.64 R18, c[0x0][0x3b8] ;  /* 0x0000ee00ff127b82 */ /* 0x000e300000000a00 */
[----:B--2---:R-:W1:Y:S01]  /*0e30*/  LDC.64 R16, c[0x0][0x3c0] ;  /* 0x0000f000ff107b82 */ /* 0x004e620000000a00 */
[----:B0-----:R-:W-:-:S06]  /*0e40*/  IMAD.WIDE R20, R30, 0x4, R18 ;  /* 0x000000041e147825 */ /* 0x001fcc00078e0212 */
[----:B------:R-:W2:Y:S01]  /*0e50*/  LDG.E R21, desc[UR6][R20.64] ;  /* 0x0000000614157981 */ /* 0x000ea2000c1e1900 */
[----:B------:R-:W-:-:S04]  /*0e60*/  IMAD.WIDE R24, R13, 0x4, R18 ;  /* 0x000000040d187825 */ /* 0x000fc800078e0212 */
[----:B-1----:R-:W-:-:S04]  /*0e70*/  IMAD.WIDE R16, R15, 0x4, R16 ;  /* 0x000000040f107825 */ /* 0x002fc800078e0210 */
[----:B--2--5:R-:W-:-:S05]  /*0e80*/  FMUL R23, R8, R21 ;  /* 0x0000001508177220 */ /* 0x024fca0000400000 */
[----:B------:R0:W-:Y:S04]  /*0e90*/  REDG.E.ADD.F32.FTZ.RN.STRONG.GPU desc[UR6][R16.64], R23 ;  /* 0x00000017100079a6 */ /* 0x0001e8000c12f306 */
[----:B------:R-:W2:Y:S01]  /*0ea0*/  LDG.E R25, desc[UR6][R24.64] ;  /* 0x0000000618197981 */ /* 0x000ea2000c1e1900 */
[----:B------:R-:W-:-:S04]  /*0eb0*/  IMAD.WIDE R26, R29, 0x4, R18 ;  /* 0x000000041d1a7825 */ /* 0x000fc800078e0212 */
[----:B--2---:R-:W-:-:S05]  /*0ec0*/  FMUL R36, R8, R25 ;  /* 0x0000001908247220 */ /* 0x004fca0000400000 */
[----:B------:R-:W-:Y:S04]  /*0ed0*/  REDG.E.ADD.F32.FTZ.RN.STRONG.GPU desc[UR6][R16.64+0x80], R36 ;  /* 0x00008024100079a6 */ /* 0x000fe8000c12f306 */
[----:B------:R-:W2:Y:S01]  /*0ee0*/  LDG.E R27, desc[UR6][R26.64] ;  /* 0x000000061a1b7981 */ /* 0x000ea2000c1e1900 */
[----:B------:R-:W-:-:S04]  /*0ef0*/  IMAD.WIDE R20, R31, 0x4, R18 ;  /* 0x000000041f147825 */ /* 0x000fc800078e0212 */
[----:B--2---:R-:W-:-:S05]  /*0f00*/  FMUL R27, R8, R27 ;  /* 0x0000001b081b7220 */ /* 0x004fca0000400000 */
[----:B------:R1:W-:Y:S04]  /*0f10*/  REDG.E.ADD.F32.FTZ.RN.STRONG.GPU desc[UR6][R16.64+0x100], R27 ;  /* 0x0001001b100079a6 */ /* 0x0003e8000c12f306 */
[----:B------:R-:W2:Y:S01]  /*0f20*/  LDG.E R21, desc[UR6][R20.64] ;  /* 0x0000000614157981 */ /* 0x000ea2000c1e1900 */
[----:B0-----:R-:W-:-:S04]  /*0f30*/  IMAD.WIDE R22, R33, 0x4, R18 ;  /* 0x0000000421167825 */ /* 0x001fc800078e0212 */
[----:B--2---:R-:W-:-:S05]  /*0f40*/  FMUL R21, R8, R21 ;  /* 0x0000001508157220 */ /* 0x004fca0000400000 */
[----:B------:R0:W-:Y:S04]  /*0f50*/  REDG.E.ADD.F32.FTZ.RN.STRONG.GPU desc[UR6][R16.64+0x180], R21 ;  /* 0x00018015100079a6 */ /* 0x0001e8000c12f306 */
[----:B------:R-:W2:Y:S01]  /*0f60*/  LDG.E R23, desc[UR6][R22.64] ;  /* 0x0000000616177981 */ /* 0x000ea2000c1e1900 */
[----:B------:R-:W-:-:S04]  /*0f70*/  IMAD.WIDE R24, R35, 0x4, R18 ;  /* 0x0000000423187825 */ /* 0x000fc800078e0212 */
[----:B--2---:R-:W-:-:S05]  /*0f80*/  FMUL R23, R8, R23 ;  /* 0x0000001708177220 */ /* 0x004fca0000400000 */
[----:B------:R2:W-:Y:S04]  /*0f90*/  REDG.E.ADD.F32.FTZ.RN.STRONG.GPU desc[UR6][R16.64+0x200], R23 ;  /* 0x00020017100079a6 */ /* 0x0005e8000c12f306 */
[----:B------:R-:W3:Y:S01]  /*0fa0*/  LDG.E R25, desc[UR6][R24.64] ;  /* 0x0000000618197981 */ /* 0x000ee2000c1e1900 */
[----:B-1----:R-:W-:-:S04]  /*0fb0*/  IMAD.WIDE R26, R37, 0x4, R18 ;  /* 0x00000004251a7825 */ /* 0x002fc800078e0212 */
[----:B---3--:R-:W-:-:S05]  /*0fc0*/  FMUL R36, R8, R25 ;  /* 0x0000001908247220 */ /* 0x008fca0000400000 */
[----:B------:R2:W-:Y:S04]  /*0fd0*/  REDG.E.ADD.F32.FTZ.RN.STRONG.GPU desc[UR6][R16.64+0x280], R36 ;  /* 0x00028024100079a6 */ /* 0x0005e8000c12f306 */
[----:B------:R-:W3:Y:S01]  /*0fe0*/  LDG.E R27, desc[UR6][R26.64] ;  /* 0x000000061a1b7981 */ /* 0x000ee2000c1e1900 */
[----:B------:R-:W-:-:S04]  /*0ff0*/  IMAD.WIDE R18, R28, 0x4, R18 ;  /* 0x000000041c127825 */ /* 0x000fc800078e0212 */
[----:B------:R-:W-:Y:S02]  /*1000*/  VIADD R34, R34, 0x8 ;  /* 0x0000000822227836 */ /* 0x000fe40000000000 */
[----:B---3--:R-:W-:-:S05]  /*1010*/  FMUL R20, R8, R27 ;  /* 0x0000001b08147220 */ /* 0x008fca0000400000 */
[----:B------:R2:W-:Y:S04]  /*1020*/  REDG.E.ADD.F32.FTZ.RN.STRONG.GPU desc[UR6][R16.64+0x300], R20 ;  /* 0x00030014100079a6 */ /* 0x0005e8000c12f306 */
[----:B------:R-:W0:Y:S01]  /*1030*/  LDG.E R19, desc[UR6][R18.64] ;  /* 0x0000000612137981 */ /* 0x000e22000c1e1900 */
[----:B------:R-:W-:Y:S01]  /*1040*/  ISETP.NE.AND P0, PT, R34, RZ, PT ;  /* 0x000000ff2200720c */ /* 0x000fe20003f05270 */
[----:B------:R-:W-:Y:S01]  /*1050*/  IMAD R31, R4, 0x100, R31 ;  /* 0x00000100041f7824 */ /* 0x000fe200078e021f */
[----:B------:R-:W-:Y:S01]  /*1060*/  IADD3 R32, PT, PT, R32, 0x100, RZ ;  /* 0x0000010020207810 */ /* 0x000fe20007ffe0ff */
[C---:B------:R-:W-:Y:S01]  /*1070*/  IMAD R28, R4.reuse, 0x100, R28 ;  /* 0x00000100041c7824 */ /* 0x040fe200078e021c */
[C---:B------:R-:W-:Y:S02]  /*1080*/  LEA R13, R4.reuse, R13, 0x8 ;  /* 0x0000000d040d7211 */ /* 0x040fe400078e40ff */
[----:B------:R-:W-:-:S02]  /*1090*/  LEA R29, R4, R29, 0x8 ;  /* 0x0000001d041d7211 */ /* 0x000fc400078e40ff */
[C---:B------:R-:W-:Y:S02]  /*10a0*/  LEA R33, R4.reuse, R33, 0x8 ;  /* 0x0000002104217211 */ /* 0x040fe400078e40ff */
[C---:B------:R-:W-:Y:S02]  /*10b0*/  LEA R35, R4.reuse, R35, 0x8 ;  /* 0x0000002304237211 */ /* 0x040fe400078e40ff */
[C---:B------:R-:W-:Y:S02]  /*10c0*/  LEA R37, R4.reuse, R37, 0x8 ;  /* 0x0000002504257211 */ /* 0x040fe400078e40ff */
[----:B------:R-:W-:Y:S02]  /*10d0*/  LEA R30, R4, R30, 0x8 ;  /* 0x0000001e041e7211 */ /* 0x000fe400078e40ff */
[----:B------:R-:W-:Y:S01]  /*10e0*/  IADD3 R15, PT, PT, R15, 0x100, RZ ;  /* 0x000001000f0f7810 */ /* 0x000fe20007ffe0ff */
[----:B0-----:R-:W-:-:S05]  /*10f0*/  FMUL R21, R8, R19 ;  /* 0x0000001308157220 */ /* 0x001fca0000400000 */
[----:B------:R2:W-:Y:S01]  /*1100*/  REDG.E.ADD.F32.FTZ.RN.STRONG.GPU desc[UR6][R16.64+0x380], R21 ;  /* 0x00038015100079a6 */ /* 0x0005e2000c12f306 */
[----:B------:R-:W-:Y:S05]  /*1110*/  @P0 BRA `(.L_x_6) ;  /* 0xfffffffc00400947 */ /* 0x000fea000383ffff */
.L_x_5:
[----:B------:R-:W-:Y:S05]  /*1120*/  BSYNC.RECONVERGENT B1 ;  /* 0x0000000000017941 */ /* 0x000fea0003800200 */
.L_x_4:
[----:B------:R-:W-:-:S04]  /*1130*/  LEA.HI R13, R5, 0x1, RZ, 0x1b ;  /* 0x00000001050d7811 */ /* 0x000fc800078fd8ff */
[----:B------:R-:W-:-:S04]  /*1140*/  LOP3.LUT R13, R13, 0x7, RZ, 0xc0, !PT ;  /* 0x000000070d0d7812 */ /* 0x000fc800078ec0ff */
[----:B------:R-:W-:-:S13]  /*1150*/  ISETP.NE.AND P0, PT, R13, RZ, PT ;  /* 0x000000ff0d00720c */ /* 0x000fda0003f05270 */
[----:B------:R-:W-:Y:S05]  /*1160*/  @!P0 BRA `(.L_x_3) ;  /* 0x00000004003c8947 */ /* 0x000fea0003800000 */
[----:B--2---:R-:W-:Y:S01]  /*1170*/  IADD3 R16, PT, PT, R13, -0x1, RZ ;  /* 0xffffffff0d107810 */ /* 0x004fe20007ffe0ff */
[----:B------:R-:W0:Y:S01]  /*1180*/  LDC R15, c[0x0][0x394] ;  /* 0x0000e500ff0f7b82 */ /* 0x000e220000000800 */
[----:B------:R-:W-:Y:S01]  /*1190*/  LEA.HI R17, R5, 0x1, RZ, 0x1b ;  /* 0x0000000105117811 */ /* 0x000fe200078fd8ff */
[----:B------:R-:W-:Y:S01]  /*11a0*/  BSSY.RECONVERGENT B1, `(.L_x_7) ;  /* 0x0000026000017945 */ /* 0x000fe20003800200 */
[----:B------:R-:W-:Y:S02]  /*11b0*/  ISETP.GE.U32.AND P0, PT, R16, 0x3, PT ;  /* 0x000000031000780c */ /* 0x000fe40003f06070 */
[----:B------:R-:W-:-:S03]  /*11c0*/  LOP3.LUT P1, RZ, R17, 0x3, RZ, 0xc0, !PT ;  /* 0x0000000311ff7812 */ /* 0x000fc6000782c0ff */
[----:B------:R-:W1:Y:S08]  /*11d0*/  LDC R13, c[0x0][0x390] ;  /* 0x0000e400ff0d7b82 */ /* 0x000e700000000800 */
[----:B------:R-:W-:Y:S05]  /*11e0*/  @!P0 BRA `(.L_x_8) ;  /* 0x0000000000848947 */ /* 0x000fea0003800000 */
[----:B------:R-:W2:Y:S01]  /*11f0*/  LDC.64 R16, c[0x0][0x3b8] ;  /* 0x0000ee00ff107b82 */ /* 0x000ea20000000a00 */
[----:B------:R-:W-:-:S04]  /*1200*/  IMAD.IADD R24, R14, 0x1, R32 ;  /* 0x000000010e187824 */ /* 0x000fc800078e0220 */
[----:B------:R-:W-:-:S04]  /*1210*/  IMAD R18, R24, R9, R10 ;  /* 0x0000000918127224 */ /* 0x000fc800078e020a */
[----:B-1----:R-:W-:Y:S02]  /*1220*/  IMAD R23, R18, R13, R12 ;  /* 0x0000000d12177224 */ /* 0x002fe400078e020c */
[----:B------:R-:W1:Y:S02]  /*1230*/  LDC.64 R18, c[0x0][0x3c0] ;  /* 0x0000f000ff127b82 */ /* 0x000e640000000a00 */
[----:B--2---:R-:W-:-:S06]  /*1240*/  IMAD.WIDE R22, R23, 0x4, R16 ;  /* 0x0000000417167825 */ /* 0x004fcc00078e0210 */
[----:B------:R-:W2:Y:S01]  /*1250*/  LDG.E R23, desc[UR6][R22.64] ;  /* 0x0000000616177981 */ /* 0x000ea2000c1e1900 */
[----:B------:R-:W-:Y:S01]  /*1260*/  IADD3 R20, PT, PT, R24, 0x20, RZ ;  /* 0x0000002018147810 */ /* 0x000fe20007ffe0ff */
[----:B0-----:R-:W-:-:S04]  /*1270*/  IMAD R21, R11, R15, R32 ;  /* 0x0000000f0b157224 */ /* 0x001fc800078e0220 */
[----:B------:R-:W-:Y:S02]  /*1280*/  IMAD R20, R20, R9, R10 ;  /* 0x0000000914147224 */ /* 0x000fe400078e020a */
[----:B-1----:R-:W-:-:S04]  /*1290*/  IMAD.WIDE R18, R21, 0x4, R18 ;  /* 0x0000000415127825 */ /* 0x002fc800078e0212 */
[----:B------:R-:W-:-:S04]  /*12a0*/  IMAD R27, R20, R13, R12 ;  /* 0x0000000d141b7224 */ /* 0x000fc800078e020c */
[----:B------:R-:W-:-:S04]  /*12b0*/  IMAD.WIDE R20, R27, 0x4, R16 ;  /* 0x000000041b147825 */ /* 0x000fc800078e0210 */
[----:B--2--5:R-:W-:-:S05]  /*12c0*/  FMUL R25, R8, R23 ;  /* 0x0000001708197220 */ /* 0x024fca0000400000 */
[----:B------:R0:W-:Y:S04]  /*12d0*/  REDG.E.ADD.F32.FTZ.RN.STRONG.GPU desc[UR6][R18.64], R25 ;  /* 0x00000019120079a6 */ /* 0x0001e8000c12f306 */
[----:B------:R-:W2:Y:S01]  /*12e0*/  LDG.E R21, desc[UR6][R20.64] ;  /* 0x0000000614157981 */ /* 0x000ea2000c1e1900 */
[----:B------:R-:W-:-:S05]  /*12f0*/  IADD3 R22, PT, PT, R24, 0x40, RZ ;  /* 0x0000004018167810 */ /* 0x000fca0007ffe0ff */
[----:B------:R-:W-:-:S04]  /*1300*/  IMAD R22, R22, R9, R10 ;  /* 0x0000000916167224 */ /* 0x000fc800078e020a */
[----:B------:R-:W-:-:S04]  /*1310*/  IMAD R23, R22, R13, R12 ;  /* 0x0000000d16177224 */ /* 0x000fc800078e020c */
[----:B------:R-:W-:-:S04]  /*1320*/  IMAD.WIDE R22, R23, 0x4, R16 ;  /* 0x0000000417167825 */ /* 0x000fc800078e0210 */
[----:B--2---:R-:W-:-:S05]  /*1330*/  FMUL R27, R8, R21 ;  /* 0x00000015081b7220 */ /* 0x004fca0000400000 */
[----:B------:R2:W-:Y:S04]  /*1340*/  REDG.E.ADD.F32.FTZ.RN.STRONG.GPU desc[UR6][R18.64+0x80], R27 ;  /* 0x0000801b120079a6 */ /* 0x0005e8000c12f306 */
[----:B------:R-:W3:Y:S01]  /*1350*/  LDG.E R23, desc[UR6][R22.64] ;  /* 0x0000000616177981 */ /* 0x000ee2000c1e1900 */
[----:B------:R-:W-:-:S05]  /*1360*/  IADD3 R24, PT, PT, R24, 0x60, RZ ;  /* 0x0000006018187810 */ /* 0x000fca0007ffe0ff */
[----:B------:R-:W-:-:S04]  /*1370*/  IMAD R24, R24, R9, R10 ;  /* 0x0000000918187224 */ /* 0x000fc800078e020a */
[----:B0-----:R-:W-:-:S04]  /*1380*/  IMAD R25, R24, R13, R12 ;  /* 0x0000000d18197224 */ /* 0x001fc800078e020c */
[----:B------:R-:W-:-:S04]  /*1390*/  IMAD.WIDE R16, R25, 0x4, R16 ;  /* 0x0000000419107825 */ /* 0x000fc800078e0210 */
[----:B---3--:R-:W-:-:S05]  /*13a0*/  FMUL R21, R8, R23 ;  /* 0x0000001708157220 */ /* 0x008fca0000400000 */
[----:B------:R2:W-:Y:S04]  /*13b0*/  REDG.E.ADD.F32.FTZ.RN.STRONG.GPU desc[UR6][R18.64+0x100], R21 ;  /* 0x00010015120079a6 */ /* 0x0005e8000c12f306 */
[----:B------:R-:W3:Y:S02]  /*13c0*/  LDG.E R17, desc[UR6][R16.64] ;  /* 0x0000000610117981 */ /* 0x000ee4000c1e1900 */
[----:B---3--:R-:W-:-:S05]  /*13d0*/  FMUL R25, R8, R17 ;  /* 0x0000001108197220 */ /* 0x008fca0000400000 */
[----:B------:R2:W-:Y:S01]  /*13e0*/  REDG.E.ADD.F32.FTZ.RN.STRONG.GPU desc[UR6][R18.64+0x180], R25 ;  /* 0x00018019120079a6 */ /* 0x0005e2000c12f306 */
[----:B------:R-:W-:-:S07]  /*13f0*/  VIADD R32, R32, 0x80 ;  /* 0x0000008020207836 */ /* 0x000fce0000000000 */
.L_x_8:
[----:B------:R-:W-:Y:S05]  /*1400*/  BSYNC.RECONVERGENT B1 ;  /* 0x0000000000017941 */ /* 0x000fea0003800200 */
.L_x_7:
[----:B------:R-:W-:Y:S05]  /*1410*/  @!P1 BRA `(.L_x_3) ;  /* 0x0000000000909947 */ /* 0x000fea0003800000 */
[C---:B------:R-:W-:Y:S01]  /*1420*/  LOP3.LUT P1, RZ, R5.reuse, 0x60, RZ, 0xc0, !PT ;  /* 0x0000006005ff7812 */ /* 0x040fe2000782c0ff */
[----:B------:R-:W-:Y:S01]  /*1430*/  BSSY.RECONVERGENT B1, `(.L_x_9) ;  /* 0x0000016000017945 */ /* 0x000fe20003800200 */
[----:B------:R-:W-:-:S11]  /*1440*/  LOP3.LUT P0, RZ, R5, 0x20, RZ, 0xc0, !PT ;  /* 0x0000002005ff7812 */ /* 0x000fd6000780c0ff */
[----:B------:R-:W-:Y:S05]  /*1450*/  @!P1 BRA `(.L_x_10) ;  /* 0x00000000004c9947 */ /* 0x000fea0003800000 */
[----:B------:R-:W3:Y:S01]  /*1460*/  LDC.64 R16, c[0x0][0x3b8] ;  /* 0x0000ee00ff107b82 */ /* 0x000ee20000000a00 */
[----:B------:R-:W-:-:S05]  /*1470*/  IADD3 R22, PT, PT, R14, R32, RZ ;  /* 0x000000200e167210 */ /* 0x000fca0007ffe0ff */
[----:B--2---:R-:W-:-:S04]  /*1480*/  IMAD R18, R22, R9, R10 ;  /* 0x0000000916127224 */ /* 0x004fc800078e020a */
[----:B-1----:R-:W-:Y:S02]  /*1490*/  IMAD R21, R18, R13, R12 ;  /* 0x0000000d12157224 */ /* 0x002fe400078e020c */
[----:B------:R-:W1:Y:S02]  /*14a0*/  LDC.64 R18, c[0x0][0x3c0] ;  /* 0x0000f000ff127b82 */ /* 0x000e640000000a00 */
[----:B---3--:R-:W-:-:S06]  /*14b0*/  IMAD.WIDE R20, R21, 0x4, R16 ;  /* 0x0000000415147825 */ /* 0x008fcc00078e0210 */
        /* <DEDUP_REMOVED lines=9> */
[----:B------:R-:W2:Y:S02]  /*1550*/  LDG.E R17, desc[UR6][R16.64] ;  /* 0x0000000610117981 */ /* 0x000ea4000c1e1900 */
[----:B--2---:R-:W-:-:S05]  /*1560*/  FMUL R21, R8, R17 ;  /* 0x0000001108157220 */ /* 0x004fca0000400000 */
[----:B------:R3:W-:Y:S01]  /*1570*/  REDG.E.ADD.F32.FTZ.RN.STRONG.GPU desc[UR6][R18.64+0x80], R21 ;  /* 0x00008015120079a6 */ /* 0x0007e2000c12f306 */
[----:B------:R-:W-:-:S07]  /*1580*/  IADD3 R32, PT, PT, R32, 0x40, RZ ;  /* 0x0000004020207810 */ /* 0x000fce0007ffe0ff */
.L_x_10:
[----:B------:R-:W-:Y:S05]  /*1590*/  BSYNC.RECONVERGENT B1 ;  /* 0x0000000000017941 */ /* 0x000fea0003800200 */
.L_x_9:
[----:B------:R-:W-:Y:S05]  /*15a0*/  @P0 BRA `(.L_x_3) ;  /* 0x00000000002c0947 */ /* 0x000fea0003800000 */
[----:B------:R-:W4:Y:S01]  /*15b0*/  LDC.64 R16, c[0x0][0x3b8] ;  /* 0x0000ee00ff107b82 */ /* 0x000f220000000a00 */
[----:B------:R-:W-:-:S04]  /*15c0*/  IMAD.IADD R14, R14, 0x1, R32 ;  /* 0x000000010e0e7824 */ /* 0x000fc800078e0220 */
[----:B------:R-:W-:-:S04]  /*15d0*/  IMAD R14, R14, R9, R10 ;  /* 0x000000090e0e7224 */ /* 0x000fc800078e020a */
[----:B-1----:R-:W-:-:S04]  /*15e0*/  IMAD R13, R14, R13, R12 ;  /* 0x0000000d0e0d7224 */ /* 0x002fc800078e020c */
[----:B----4-:R-:W-:Y:S02]  /*15f0*/  IMAD.WIDE R16, R13, 0x4, R16 ;  /* 0x000000040d107825 */ /* 0x010fe400078e0210 */
[----:B------:R-:W1:Y:S04]  /*1600*/  LDC.64 R12, c[0x0][0x3c0] ;  /* 0x0000f000ff0c7b82 */ /* 0x000e680000000a00 */
[----:B------:R-:W4:Y:S01]  /*1610*/  LDG.E R17, desc[UR6][R16.64] ;  /* 0x0000000610117981 */ /* 0x000f22000c1e1900 */
[----:B0-----:R-:W-:-:S04]  /*1620*/  IMAD R11, R11, R15, R32 ;  /* 0x0000000f0b0b7224 */ /* 0x001fc800078e0220 */
[----:B-1----:R-:W-:-:S04]  /*1630*/  IMAD.WIDE R10, R11, 0x4, R12 ;  /* 0x000000040b0a7825 */ /* 0x002fc800078e020c */
[----:B----45:R-:W-:-:S05]  /*1640*/  FMUL R9, R8, R17 ;  /* 0x0000001108097220 */ /* 0x030fca0000400000 */
[----:B------:R4:W-:Y:S02]  /*1650*/  REDG.E.ADD.F32.FTZ.RN.STRONG.GPU desc[UR6][R10.64], R9 ;  /* 0x000000090a0079a6 */ /* 0x0009e4000c12f306 */
.L_x_3:
[----:B------:R-:W-:Y:S05]  /*1660*/  BSYNC.RECONVERGENT B0 ;  /* 0x0000000000007941 */ /* 0x000fea0003800200 */
.L_x_2:
[C---:B-----5:R-:W-:Y:S02]  /*1670*/  IADD3 R8, PT, PT, R0.reuse, 0x4, RZ ;  /* 0x0000000400087810 */ /* 0x060fe40007ffe0ff */
[----:B------:R-:W-:Y:S02]  /*1680*/  ISETP.LT.U32.AND P1, PT, R0, 0x7c, PT ;  /* 0x0000007c0000780c */ /* 0x000fe40003f21070 */
[-C--:B------:R-:W-:Y:S02]  /*1690*/  LEA R14, R3, R8.reuse, 0x7 ;  /* 0x00000008030e7211 */ /* 0x080fe400078e38ff */
[----:B------:R-:W-:Y:S02]  /*16a0*/  MOV R0, R8 ;  /* 0x0000000800007202 */ /* 0x000fe40000000f00 */
[----:B------:R-:W-:-:S13]  /*16b0*/  ISETP.GE.AND P0, PT, R14, R2, PT ;  /* 0x000000020e00720c */ /* 0x000fda0003f06270 */
[----:B------:R-:W-:Y:S05]  /*16c0*/  @!P0 BRA P1, `(.L_x_11) ;  /* 0xffffffe800f88947 */ /* 0x000fea000083ffff */
[----:B------:R-:W-:Y:S05]  /*16d0*/  EXIT ;  /* 0x000000000000794d */ /* 0x000fea0003800000 */
.L_x_12:
[----:B------:R-:W-:-:S00]  /*16e0*/  BRA `(.L_x_12) ;  /* 0xfffffffc00fc7947 */ /* 0x000fc0000383ffff */
[----:B------:R-:W-:-:S00]  /*16f0*/  NOP ;  /* 0x0000000000007918 */ /* 0x000fc00000000000 */
        /* <DEDUP_REMOVED lines=8> */
.L_x_55:


//--------------------- .text._Z38voxel_pooling_inference_forward_kerneliiiiiiiiiPKiPK6__halfS3_PS1_ --------------------------
	.section	.text._Z38voxel_pooling_inference_forward_kerneliiiiiiiiiPKiPK6__halfS3_PS1_,"ax",@progbits
	.align	128
        .global         _Z38voxel_pooling_inference_forward_kerneliiiiiiiiiPKiPK6__halfS3_PS1_
        .type           _Z38voxel_pooling_inference_forward_kerneliiiiiiiiiPKiPK6__halfS3_PS1_,@function
        .size           _Z38voxel_pooling_inference_forward_kerneliiiiiiiiiPKiPK6__halfS3_PS1_,(.L_x_56 - _Z38voxel_pooling_inference_forward_kerneliiiiiiiiiPKiPK6__halfS3_PS1_)
        .other          _Z38voxel_pooling_inference_forward_kerneliiiiiiiiiPKiPK6__halfS3_PS1_,@"STO_CUDA_ENTRY STV_DEFAULT"
_Z38voxel_pooling_inference_forward_kerneliiiiiiiiiPKiPK6__halfS3_PS1_:
.text._Z38voxel_pooling_inference_forward_kerneliiiiiiiiiPKiPK6__halfS3_PS1_:
        /* <DEDUP_REMOVED lines=11> */
[----:B--2---:R-:W-:Y:S02]  /*00b0*/  IMAD R4, R13, UR4, RZ ;  /* 0x000000040d047c24 */ /* 0x004fe4000f8e02ff */
[----:B0-----:R-:W-:-:S04]  /*00c0*/  IMAD R5, R3, 0x20, R0 ;  /* 0x0000002003057824 */ /* 0x001fc800078e0200 */
[C---:B----4-:R-:W-:Y:S02]  /*00d0*/  IMAD R9, R2.reuse, 0x80, R5 ;  /* 0x0000008002097824 */ /* 0x050fe400078e0205 */
[----:B------:R-:W-:-:S03]  /*00e0*/  IMAD R25, R2, 0x80, R3 ;  /* 0x0000008002197824 */ /* 0x000fc600078e0203 */
[-C--:B------:R-:W-:Y:S02]  /*00f0*/  ISETP.GE.AND P1, PT, R9, R4.reuse, PT ;  /* 0x000000040900720c */ /* 0x080fe40003f26270 */
[----:B------:R-:W-:-:S04]  /*0100*/  ISETP.GE.AND P0, PT, R25, R4, PT ;  /* 0x000000041900720c */ /* 0x000fc80003f06270 */
[----:B------:R-:W-:-:S07]  /*0110*/  ISETP.GT.U32.OR P0, PT, R3, 0x7f, P0 ;  /* 0x0000007f0300780c */ /* 0x000fce0000704470 */
[----:B---3--:R-:W-:Y:S06]  /*0120*/  @P1 BRA `(.L_x_14) ;  /* 0x0000000000341947 */ /* 0x008fec0003800000 */
        /* <DEDUP_REMOVED lines=13> */
.L_x_14:
[----:B------:R-:W-:Y:S05]  /*0200*/  BSYNC.RECONVERGENT B0 ;  /* 0x0000000000007941 */ /* 0x000fea0003800200 */
.L_x_13:
[----:B------:R-:W-:Y:S06]  /*0210*/  BAR.SYNC.DEFER_BLOCKING 0x0 ;  /* 0x0000000000007b1d */ /* 0x000fec0000010000 */
[----:B------:R-:W-:Y:S05]  /*0220*/  @P0 EXIT ;  /* 0x000000000000094d */ /* 0x000fea0003800000 */
[----:B------:R-:W1:Y:S01]  /*0230*/  LDCU UR4, c[0x0][0x394] ;  /* 0x00007280ff0477ac */ /* 0x000e620008000800 */
[----:B0-----:R-:W-:Y:S01]  /*0240*/  LOP3.LUT R5, RZ, R0, RZ, 0x33, !PT ;  /* 0x00000000ff057212 */ /* 0x001fe200078e33ff */
[----:B------:R-:W-:Y:S01]  /*0250*/  IMAD R6, R13, UR11, RZ ;  /* 0x0000000b0d067c24 */ /* 0x000fe2000f8e02ff */
[----:B------:R-:W-:-:S06]  /*0260*/  UIMAD UR5, UR11, UR10, URZ ;  /* 0x0000000a0b0572a4 */ /* 0x000fcc000f8e02ff */
[----:B------:R-:W-:Y:S02]  /*0270*/  IMAD R7, R13, UR5, RZ ;  /* 0x000000050d077c24 */ /* 0x000fe4000f8e02ff */
[----:B-1----:R-:W-:Y:S01]  /*0280*/  VIADD R5, R5, UR4 ;  /* 0x0000000405057c36 */ /* 0x002fe20008000000 */
[----:B------:R-:W-:-:S04]  /*0290*/  UIMAD UR4, UR9, UR5, URZ ;  /* 0x00000005090472a4 */ /* 0x000fc8000f8e02ff */
[----:B------:R-:W-:Y:S02]  /*02a0*/  LEA.HI R9, R5, 0x1, RZ, 0x1b ;  /* 0x0000000105097811 */ /* 0x000fe400078fd8ff */
[----:B------:R-:W-:Y:S02]  /*02b0*/  IMAD R8, R13, UR4, RZ ;  /* 0x000000040d087c24 */ /* 0x000fe4000f8e02ff */
[----:B------:R-:W-:-:S07]  /*02c0*/  LOP3.LUT R9, R9, 0x7, RZ, 0xc0, !PT ;  /* 0x0000000709097812 */ /* 0x000fce00078ec0ff */
.L_x_53:
[----:B------:R-:W0:Y:S01]  /*02d0*/  S2R R11, SR_CgaCtaId ;  /* 0x00000000000b7919 */ /* 0x000e220000008800 */
[----:B-----5:R-:W-:Y:S01]  /*02e0*/  MOV R10, 0x400 ;  /* 0x00000400000a7802 */ /* 0x020fe20000000f00 */
[----:B------:R-:W1:Y:S01]  /*02f0*/  LDC.64 R12, c[0x0][0x398] ;  /* 0x0000e600ff0c7b82 */ /* 0x000e620000000a00 */
[----:B------:R-:W2:Y:S01]  /*0300*/  LDCU UR4, c[0x0][0x3a0] ;  /* 0x00007400ff0477ac */ /* 0x000ea20008000800 */
[----:B------:R-:W-:Y:S01]  /*0310*/  BSSY.RECONVERGENT B0, `(.L_x_15) ;  /* 0x000021d000007945 */ /* 0x000fe20003800200 */
[----:B0-----:R-:W-:-:S05]  /*0320*/  LEA R10, R11, R10, 0x18 ;  /* 0x0000000a0b0a7211 */ /* 0x001fca00078ec0ff */
[----:B------:R-:W-:-:S05]  /*0330*/  IMAD R10, R3, 0xc, R10 ;  /* 0x0000000c030a7824 */ /* 0x000fca00078e020a */
[----:B------:R-:W2:Y:S04]  /*0340*/  LDS R14, [R10+0x8] ;  /* 0x000008000a0e7984 */ /* 0x000ea80000000800 */
[----:B------:R-:W1:Y:S04]  /*0350*/  LDS R11, [R10] ;  /* 0x000000000a0b7984 */ /* 0x000e680000000800 */
        /* <DEDUP_REMOVED lines=9> */
[----:B------:R-:W0:Y:S02]  /*03f0*/  LDC R21, c[0x0][0x394] ;  /* 0x0000e500ff157b82 */ /* 0x000e240000000800 */
[----:B0-----:R-:W-:-:S13]  /*0400*/  ISETP.GE.AND P0, PT, R0, R21, PT ;  /* 0x000000150000720c */ /* 0x001fda0003f06270 */
[----:B------:R-:W-:Y:S05]  /*0410*/  @P0 BRA `(.L_x_16) ;  /* 0x0000002000300947 */ /* 0x000fea0003800000 */
[----:B------:R-:W0:Y:S01]  /*0420*/  LDC R20, c[0x0][0x390] ;  /* 0x0000e400ff147b82 */ /* 0x000e220000000800 */
[----:B------:R-:W-:-:S04]  /*0430*/  IABS R19, R7 ;  /* 0x0000000700137213 */ /* 0x000fc80000000000 */
[----:B------:R-:W1:Y:S03]  /*0440*/  I2F.RP R30, R19 ;  /* 0x00000013001e7306 */ /* 0x000e660000209400 */
[----:B------:R-:W2:Y:S01]  /*0450*/  LDC.64 R14, c[0x0][0x3b0] ;  /* 0x0000ec00ff0e7b82 */ /* 0x000ea20000000a00 */
[----:B------:R-:W-:-:S07]  /*0460*/  IABS R26, R8 ;  /* 0x00000008001a7213 */ /* 0x000fce0000000000 */
[----:B------:R-:W3:Y:S01]  /*0470*/  LDC R22, c[0x0][0x384] ;  /* 0x0000e100ff167b82 */ /* 0x000ee20000000800 */
[----:B0-----:R-:W-:-:S07]  /*0480*/  IABS R18, R20 ;  /* 0x0000001400127213 */ /* 0x001fce0000000000 */
[----:B------:R-:W0:Y:S01]  /*0490*/  LDC R23, c[0x0][0x38c] ;  /* 0x0000e300ff177b82 */ /* 0x000e220000000800 */
[----:B------:R-:W4:Y:S01]  /*04a0*/  I2F.RP R27, R18 ;  /* 0x00000012001b7306 */ /* 0x000f220000209400 */
[----:B--2---:R-:W-:-:S07]  /*04b0*/  IMAD.WIDE.U32 R14, R25, 0x2, R14 ;  /* 0x00000002190e7825 */ /* 0x004fce00078e000e */
[----:B-1----:R-:W1:Y:S01]  /*04c0*/  MUFU.RCP R30, R30 ;  /* 0x0000001e001e7308 */ /* 0x002e620000001000 */
[----:B------:R2:W5:Y:S01]  /*04d0*/  LDG.E.U16 R10, desc[UR6][R14.64] ;  /* 0x000000060e0a7981 */ /* 0x000562000c1e1500 */
[----:B------:R-:W-:Y:S01]  /*04e0*/  IABS R34, R7 ;  /* 0x0000000700227213 */ /* 0x000fe20000000000 */
[----:B------:R-:W-:Y:S01]  /*04f0*/  BSSY.RECONVERGENT B1, `(.L_x_17) ;  /* 0x000013d000017945 */ /* 0x000fe20003800200 */
[----:B---3--:R-:W-:Y:S02]  /*0500*/  IABS R28, R22 ;  /* 0x00000016001c7213 */ /* 0x008fe40000000000 */
[----:B------:R-:W-:Y:S01]  /*0510*/  ISETP.NE.AND P5, PT, R7, RZ, PT ;  /* 0x000000ff0700720c */ /* 0x000fe20003fa5270 */
[----:B------:R-:W-:Y:S01]  /*0520*/  IMAD.MOV R34, RZ, RZ, -R34 ;  /* 0x000000ffff227224 */ /* 0x000fe200078e0a22 */
[----:B----4-:R-:W2:Y:S08]  /*0530*/  MUFU.RCP R27, R27 ;  /* 0x0000001b001b7308 */ /* 0x010eb00000001000 */
[----:B------:R-:W-:Y:S01]  /*0540*/  I2F.RP R29, R26 ;  /* 0x0000001a001d7306 */ /* 0x000fe20000209400 */
[----:B-1----:R-:W-:-:S07]  /*0550*/  IADD3 R16, PT, PT, R30, 0xffffffe, RZ ;  /* 0x0ffffffe1e107810 */ /* 0x002fce0007ffe0ff */
[----:B------:R1:W3:Y:S01]  /*0560*/  F2I.FTZ.U32.TRUNC.NTZ R17, R16 ;  /* 0x0000001000117305 */ /* 0x0002e2000021f000 */
[----:B--2---:R-:W-:Y:S01]  /*0570*/  VIADD R15, R27, 0xffffffe ;  /* 0x0ffffffe1b0f7836 */ /* 0x004fe20000000000 */
[----:B0-----:R-:W-:-:S06]  /*0580*/  IABS R27, R23 ;  /* 0x00000017001b7213 */ /* 0x001fcc0000000000 */
[----:B------:R-:W0:Y:S01]  /*0590*/  F2I.FTZ.U32.TRUNC.NTZ R15, R15 ;  /* 0x0000000f000f7305 */ /* 0x000e22000021f000 */
[----:B-1----:R-:W-:Y:S02]  /*05a0*/  IMAD.MOV.U32 R16, RZ, RZ, RZ ;  /* 0x000000ffff107224 */ /* 0x002fe400078e00ff */
[----:B---3--:R-:W-:-:S05]  /*05b0*/  IMAD.MOV R30, RZ, RZ, -R17 ;  /* 0x000000ffff1e7224 */ /* 0x008fca00078e0a11 */
[----:B------:R1:W2:Y:S01]  /*05c0*/  MUFU.RCP R14, R29 ;  /* 0x0000001d000e7308 */ /* 0x0002a20000001000 */
[----:B0-----:R-:W-:-:S07]  /*05d0*/  IMAD.MOV R35, RZ, RZ, -R15 ;  /* 0x000000ffff237224 */ /* 0x001fce00078e0a0f */
[----:B------:R-:W0:Y:S01]  /*05e0*/  I2F.RP R31, R28 ;  /* 0x0000001c001f7306 */ /* 0x000e220000209400 */
[----:B-1----:R-:W-:Y:S01]  /*05f0*/  IMAD R29, R30, R19, RZ ;  /* 0x000000131e1d7224 */ /* 0x002fe200078e02ff */
[----:B------:R-:W-:Y:S01]  /*0600*/  IABS R30, R25 ;  /* 0x00000019001e7213 */ /* 0x000fe20000000000 */
[----:B------:R-:W-:Y:S02]  /*0610*/  IMAD R35, R35, R18, RZ ;  /* 0x0000001223237224 */ /* 0x000fe400078e02ff */
[----:B------:R-:W-:Y:S01]  /*0620*/  IMAD.HI.U32 R16, R17, R29, R16 ;  /* 0x0000001d11107227 */ /* 0x000fe200078e0010 */
[----:B------:R-:W-:Y:S02]  /*0630*/  MOV R29, R30 ;  /* 0x0000001e001d7202 */ /* 0x000fe40000000f00 */
[----:B------:R-:W1:Y:S01]  /*0640*/  I2F.RP R32, R27 ;  /* 0x0000001b00207306 */ /* 0x000e620000209400 */
[----:B--2---:R-:W-:Y:S02]  /*0650*/  VIADD R33, R14, 0xffffffe ;  /* 0x0ffffffe0e217836 */ /* 0x004fe40000000000 */
[----:B------:R-:W-:-:S02]  /*0660*/  IMAD.MOV.U32 R14, RZ, RZ, RZ ;  /* 0x000000ffff0e7224 */ /* 0x000fc400078e00ff */
[----:B------:R-:W-:-:S03]  /*0670*/  IMAD.HI.U32 R30, R16, R29, RZ ;  /* 0x0000001d101e7227 */ /* 0x000fc600078e00ff */
[----:B0-----:R0:W2:Y:S01]  /*0680*/  MUFU.RCP R17, R31 ;  /* 0x0000001f00117308 */ /* 0x0010a20000001000 */
[----:B------:R-:W-:-:S06]  /*0690*/  IMAD.HI.U32 R14, R15, R35, R14 ;  /* 0x000000230f0e7227 */ /* 0x000fcc00078e000e */
[----:B------:R-:W-:Y:S01]  /*06a0*/  IMAD.HI.U32 R16, R14, R29, RZ ;  /* 0x0000001d0e107227 */ /* 0x000fe200078e00ff */
[----:B------:R-:W3:Y:S03]  /*06b0*/  F2I.FTZ.U32.TRUNC.NTZ R15, R33 ;  /* 0x00000021000f7305 */ /* 0x000ee6000021f000 */
[----:B------:R-:W-:Y:S01]  /*06c0*/  IMAD R14, R30, R34, R29 ;  /* 0x000000221e0e7224 */ /* 0x000fe200078e021d */
[----:B------:R-:W-:Y:S01]  /*06d0*/  LOP3.LUT R34, R25, R7, RZ, 0x3c, !PT ;  /* 0x0000000719227212 */ /* 0x000fe200078e3cff */
[----:B0-----:R-:W-:-:S03]  /*06e0*/  IMAD.MOV R31, RZ, RZ, -R16 ;  /* 0x000000ffff1f7224 */ /* 0x001fc600078e0a10 */
[----:B------:R-:W-:Y:S01]  /*06f0*/  ISETP.GT.U32.AND P6, PT, R19, R14, PT ;  /* 0x0000000e1300720c */ /* 0x000fe20003fc4070 */
[----:B------:R-:W-:Y:S01]  /*0700*/  IMAD R31, R18, R31, R29 ;  /* 0x0000001f121f7224 */ /* 0x000fe200078e021d */
[----:B-1----:R-:W0:Y:S01]  /*0710*/  MUFU.RCP R32, R32 ;  /* 0x0000002000207308 */ /* 0x002e220000001000 */
[----:B--2---:R-:W-:Y:S02]  /*0720*/  IADD3 R17, PT, PT, R17, 0xffffffe, RZ ;  /* 0x0ffffffe11117810 */ /* 0x004fe40007ffe0ff */
[----:B------:R-:W-:Y:S02]  /*0730*/  ISETP.GE.AND P1, PT, R34, RZ, PT ;  /* 0x000000ff2200720c */ /* 0x000fe40003f26270 */
[----:B------:R-:W-:Y:S01]  /*0740*/  ISETP.GT.U32.AND P0, PT, R18, R31, PT ;  /* 0x0000001f1200720c */ /* 0x000fe20003f04070 */
[----:B---3--:R-:W-:Y:S01]  /*0750*/  IMAD.MOV R35, RZ, RZ, -R15 ;  /* 0x000000ffff237224 */ /* 0x008fe200078e0a0f */
[----:B------:R-:W-:Y:S01]  /*0760*/  IABS R34, R8 ;  /* 0x0000000800227213 */ /* 0x000fe20000000000 */
[----:B------:R-:W1:Y:S02]  /*0770*/  F2I.FTZ.U32.TRUNC.NTZ R17, R17 ;  /* 0x0000001100117305 */ /* 0x000e64000021f000 */
[----:B------:R-:W-:-:S02]  /*0780*/  IMAD R35, R35, R26, RZ ;  /* 0x0000001a23237224 */ /* 0x000fc400078e02ff */
[----:B------:R-:W-:Y:S02]  /*0790*/  @!P6 IMAD.IADD R14, R14, 0x1, -R19 ;  /* 0x000000010e0ee824 */ /* 0x000fe400078e0a13 */
[----:B------:R-:W-:Y:S01]  /*07a0*/  @!P6 VIADD R30, R30, 0x1 ;  /* 0x000000011e1ee836 */ /* 0x000fe20000000000 */
[----:B------:R-:W-:Y:S02]  /*07b0*/  ISETP.NE.AND P6, PT, R20, RZ, PT ;  /* 0x000000ff1400720c */ /* 0x000fe40003fc5270 */
[----:B------:R-:W-:Y:S01]  /*07c0*/  ISETP.GE.U32.AND P2, PT, R14, R19, PT ;  /* 0x000000130e00720c */ /* 0x000fe20003f46070 */
[----:B------:R-:W-:Y:S02]  /*07d0*/  @!P0 IMAD.IADD R31, R31, 0x1, -R18 ;  /* 0x000000011f1f8824 */ /* 0x000fe400078e0a12 */
[----:B------:R-:W-:Y:S02]  /*07e0*/  HFMA2 R14, -RZ, RZ, 0, 0 ;  /* 0x00000000ff0e7431 */ /* 0x000fe400000001ff */
[----:B0-----:R-:W-:Y:S01]  /*07f0*/  VIADD R33, R32, 0xffffffe ;  /* 0x0ffffffe20217836 */ /* 0x001fe20000000000 */
[----:B------:R-:W-:Y:S01]  /*0800*/  LOP3.LUT R32, R25, R20, RZ, 0x3c, !PT ;  /* 0x0000001419207212 */ /* 0x000fe200078e3cff */
[----:B------:R-:W-:Y:S01]  /*0810*/  @!P0 VIADD R16, R16, 0x1 ;  /* 0x0000000110108836 */ /* 0x000fe20000000000 */
[----:B------:R-:W-:Y:S01]  /*0820*/  ISETP.GE.U32.AND P4, PT, R31, R18, PT ;  /* 0x000000121f00720c */ /* 0x000fe20003f86070 */
[----:B------:R-:W0:Y:S01]  /*0830*/  F2I.FTZ.U32.TRUNC.NTZ R19, R33 ;  /* 0x0000002100137305 */ /* 0x000e22000021f000 */
[----:B------:R-:W-:Y:S01]  /*0840*/  ISETP.GE.AND P3, PT, R32, RZ, PT ;  /* 0x000000ff2000720c */ /* 0x000fe20003f66270 */
[----:B-1----:R-:W-:-:S02]  /*0850*/  IMAD.MOV R31, RZ, RZ, -R17 ;  /* 0x000000ffff1f7224 */ /* 0x002fc400078e0a11 */
[----:B------:R-:W-:-:S04]  /*0860*/  IMAD.HI.U32 R14, R15, R35, R14 ;  /* 0x000000230f0e7227 */ /* 0x000fc800078e000e */
[----:B------:R-:W-:Y:S02]  /*0870*/  IMAD.MOV R15, RZ, RZ, -R34 ;  /* 0x000000ffff0f7224 */ /* 0x000fe400078e0a22 */
[----:B------:R-:W-:-:S04]  /*0880*/  IMAD.HI.U32 R14, R14, R29, RZ ;  /* 0x0000001d0e0e7227 */ /* 0x000fc800078e00ff */
[----:B------:R-:W-:Y:S01]  /*0890*/  @P4 VIADD R16, R16, 0x1 ;  /* 0x0000000110104836 */ /* 0x000fe20000000000 */
[----:B0-----:R-:W-:Y:S01]  /*08a0*/  IADD3 R18, PT, PT, RZ, -R19, RZ ;  /* 0x80000013ff127210 */ /* 0x001fe20007ffe0ff */
[----:B------:R-:W-:Y:S02]  /*08b0*/  IMAD R29, R14, R15, R29 ;  /* 0x0000000f0e1d7224 */ /* 0x000fe400078e021d */
[----:B------:R-:W-:Y:S01]  /*08c0*/  IMAD.MOV.U32 R15, RZ, RZ, R16 ;  /* 0x000000ffff0f7224 */ /* 0x000fe200078e0010 */
[----:B------:R-:W-:Y:S01]  /*08d0*/  MOV R16, RZ ;  /* 0x000000ff00107202 */ /* 0x000fe20000000f00 */
[----:B------:R-:W-:Y:S02]  /*08e0*/  @P2 VIADD R30, R30, 0x1 ;  /* 0x000000011e1e2836 */ /* 0x000fe40000000000 */
[----:B------:R-:W-:Y:S02]  /*08f0*/  IMAD R31, R31, R28, RZ ;  /* 0x0000001c1f1f7224 */ /* 0x000fe400078e02ff */
[----:B------:R-:W-:Y:S01]  /*0900*/  @!P3 IMAD.MOV R15, RZ, RZ, -R15 ;  /* 0x000000ffff0fb224 */ /* 0x000fe200078e0a0f */
[----:B------:R-:W-:Y:S01]  /*0910*/  @!P6 LOP3.LUT R15, RZ, R20, RZ, 0x33, !PT ;  /* 0x00000014ff0fe212 */ /* 0x000fe200078e33ff */
[----:B------:R-:W-:Y:S01]  /*0920*/  @!P1 IMAD.MOV R30, RZ, RZ, -R30 ;  /* 0x000000ffff1e9224 */ /* 0x000fe200078e0a1e */
[----:B------:R-:W-:Y:S01]  /*0930*/  @!P5 LOP3.LUT R30, RZ, R7, RZ, 0x33, !PT ;  /* 0x00000007ff1ed212 */ /* 0x000fe200078e33ff */
[----:B------:R-:W-:Y:S01]  /*0940*/  IMAD.HI.U32 R16, R17, R31, R16 ;  /* 0x0000001f11107227 */ /* 0x000fe200078e0010 */
[----:B------:R-:W-:-:S02]  /*0950*/  ISETP.GT.U32.AND P1, PT, R26, R29, PT ;  /* 0x0000001d1a00720c */ /* 0x000fc40003f24070 */
[----:B------:R-:W-:Y:S01]  /*0960*/  IABS R32, R15 ;  /* 0x0000000f00207213 */ /* 0x000fe20000000000 */
[----:B------:R-:W-:Y:S01]  /*0970*/  IMAD R17, R18, R27, RZ ;  /* 0x0000001b12117224 */ /* 0x000fe200078e02ff */
[----:B------:R-:W-:Y:S01]  /*0980*/  IABS R31, R30 ;  /* 0x0000001e001f7213 */ /* 0x000fe20000000000 */
[----:B------:R-:W-:-:S04]  /*0990*/  IMAD.MOV.U32 R18, RZ, RZ, RZ ;  /* 0x000000ffff127224 */ /* 0x000fc800078e00ff */
[----:B------:R-:W-:-:S04]  /*09a0*/  IMAD.HI.U32 R18, R19, R17, R18 ;  /* 0x0000001113127227 */ /* 0x000fc800078e0012 */
[----:B------:R-:W-:Y:S02]  /*09b0*/  IMAD.MOV.U32 R19, RZ, RZ, R32 ;  /* 0x000000ffff137224 */ /* 0x000fe400078e0020 */
[----:B------:R-:W-:-:S04]  /*09c0*/  IMAD.HI.U32 R16, R16, R31, RZ ;  /* 0x0000001f10107227 */ /* 0x000fc800078e00ff */
[----:B------:R-:W-:Y:S01]  /*09d0*/  IMAD.HI.U32 R18, R18, R19, RZ ;  /* 0x0000001312127227 */ /* 0x000fe200078e00ff */
[----:B------:R-:W-:-:S03]  /*09e0*/  IADD3 R16, PT, PT, -R16, RZ, RZ ;  /* 0x000000ff10107210 */ /* 0x000fc60007ffe1ff */
[----:B------:R-:W-:Y:S02]  /*09f0*/  @!P1 IMAD.IADD R29, R29, 0x1, -R26 ;  /* 0x000000011d1d9824 */ /* 0x000fe400078e0a1a */
[----:B------:R-:W-:Y:S02]  /*0a00*/  IMAD.MOV R18, RZ, RZ, -R18 ;  /* 0x000000ffff127224 */ /* 0x000fe400078e0a12 */
[----:B------:R-:W-:Y:S01]  /*0a10*/  IMAD R17, R28, R16, R31 ;  /* 0x000000101c117224 */ /* 0x000fe200078e021f */
[----:B------:R-:W-:Y:S01]  /*0a20*/  ISETP.GE.U32.AND P0, PT, R29, R26, PT ;  /* 0x0000001a1d00720c */ /* 0x000fe20003f06070 */
[----:B------:R-:W-:Y:S01]  /*0a30*/  IMAD R16, R27, R18, R19 ;  /* 0x000000121b107224 */ /* 0x000fe200078e0213 */
[----:B------:R-:W-:Y:S01]  /*0a40*/  LOP3.LUT R26, R25, R8, RZ, 0x3c, !PT ;  /* 0x00000008191a7212 */ /* 0x000fe200078e3cff */
[----:B------:R-:W-:Y:S01]  /*0a50*/  @!P1 VIADD R14, R14, 0x1 ;  /* 0x000000010e0e9836 */ /* 0x000fe20000000000 */
[----:B------:R-:W-:Y:S02]  /*0a60*/  ISETP.GT.U32.AND P4, PT, R28, R17, PT ;  /* 0x000000111c00720c */ /* 0x000fe40003f84070 */
[----:B------:R-:W-:-:S02]  /*0a70*/  ISETP.GT.U32.AND P3, PT, R27, R16, PT ;  /* 0x000000101b00720c */ /* 0x000fc40003f64070 */
[----:B------:R-:W-:Y:S02]  /*0a80*/  ISETP.GE.AND P2, PT, R26, RZ, PT ;  /* 0x000000ff1a00720c */ /* 0x000fe40003f46270 */
[----:B------:R-:W-:-:S03]  /*0a90*/  ISETP.NE.AND P1, PT, R8, RZ, PT ;  /* 0x000000ff0800720c */ /* 0x000fc60003f25270 */
[----:B------:R-:W-:-:S04]  /*0aa0*/  @P0 IADD3 R14, PT, PT, R14, 0x1, RZ ;  /* 0x000000010e0e0810 */ /* 0x000fc80007ffe0ff */
[----:B------:R-:W-:Y:S01]  /*0ab0*/  @!P4 IMAD.IADD R17, R17, 0x1, -R28 ;  /* 0x000000011111c824 */ /* 0x000fe200078e0a1c */
[----:B------:R-:W-:Y:S01]  /*0ac0*/  ISETP.GE.AND P4, PT, R30, RZ, PT ;  /* 0x000000ff1e00720c */ /* 0x000fe20003f86270 */
[----:B------:R-:W-:Y:S01]  /*0ad0*/  IMAD.MOV.U32 R18, RZ, RZ, R14 ;  /* 0x000000ffff127224 */ /* 0x000fe200078e000e */
[----:B------:R-:W-:Y:S02]  /*0ae0*/  @!P3 IADD3 R16, PT, PT, R16, -R27, RZ ;  /* 0x8000001b1010b210 */ /* 0x000fe40007ffe0ff */
[----:B------:R-:W-:Y:S01]  /*0af0*/  ISETP.GT.U32.AND P0, PT, R28, R17, PT ;  /* 0x000000111c00720c */ /* 0x000fe20003f04070 */
[----:B------:R-:W-:Y:S01]  /*0b00*/  @!P2 IMAD.MOV R18, RZ, RZ, -R18 ;  /* 0x000000ffff12a224 */ /* 0x000fe200078e0a12 */
[----:B------:R-:W-:Y:S02]  /*0b10*/  ISETP.GT.U32.AND P2, PT, R27, R16, PT ;  /* 0x000000101b00720c */ /* 0x000fe40003f44070 */
[----:B------:R-:W-:Y:S02]  /*0b20*/  @!P1 LOP3.LUT R18, RZ, R8, RZ, 0x33, !PT ;  /* 0x00000008ff129212 */ /* 0x000fe400078e33ff */
[----:B------:R-:W-:-:S02]  /*0b30*/  ISETP.NE.AND P1, PT, R22, RZ, PT ;  /* 0x000000ff1600720c */ /* 0x000fc40003f25270 */
[----:B------:R-:W-:Y:S01]  /*0b40*/  ISETP.GE.AND P3, PT, R15, RZ, PT ;  /* 0x000000ff0f00720c */ /* 0x000fe20003f66270 */
[----:B------:R-:W-:Y:S02]  /*0b50*/  IMAD R13, R18, R13, R24 ;  /* 0x0000000d120d7224 */ /* 0x000fe400078e0218 */
[----:B------:R-:W-:Y:S02]  /*0b60*/  IMAD.MOV R15, RZ, RZ, -R15 ;  /* 0x000000ffff0f7224 */ /* 0x000fe400078e0a0f */
[----:B------:R-:W-:Y:S01]  /*0b70*/  @!P0 IMAD.IADD R17, R17, 0x1, -R28 ;  /* 0x0000000111118824 */ /* 0x000fe200078e0a1c */
[----:B------:R-:W-:Y:S01]  /*0b80*/  ISETP.NE.AND P0, PT, R23, RZ, PT ;  /* 0x000000ff1700720c */ /* 0x000fe20003f05270 */
[----:B------:R-:W-:Y:S01]  /*0b90*/  @!P2 IMAD.IADD R16, R16, 0x1, -R27 ;  /* 0x000000011010a824 */ /* 0x000fe200078e0a1b */
[----:B------:R-:W-:Y:S01]  /*0ba0*/  ISETP.GE.U32.AND P2, PT, R5, 0xe0, PT ;  /* 0x000000e00500780c */ /* 0x000fe20003f46070 */
[----:B------:R-:W-:Y:S01]  /*0bb0*/  IMAD R14, R13, R12, R11 ;  /* 0x0000000c0d0e7224 */ /* 0x000fe200078e020b */
[----:B------:R-:W-:Y:S01]  /*0bc0*/  @!P4 IADD3 R17, PT, PT, -R17, RZ, RZ ;  /* 0x000000ff1111c210 */ /* 0x000fe20007ffe1ff */
[----:B------:R-:W-:Y:S01]  /*0bd0*/  IMAD R13, R22, R21, RZ ;  /* 0x00000015160d7224 */ /* 0x000fe200078e02ff */
[----:B------:R-:W-:Y:S01]  /*0be0*/  @!P1 LOP3.LUT R17, RZ, R22, RZ, 0x33, !PT ;  /* 0x00000016ff119212 */ /* 0x000fe200078e33ff */
[----:B------:R-:W-:-:S02]  /*0bf0*/  IMAD.MOV.U32 R12, RZ, RZ, R16 ;  /* 0x000000ffff0c7224 */ /* 0x000fc400078e0010 */
[----:B------:R-:W-:Y:S02]  /*0c00*/  IMAD R16, R18, R13, RZ ;  /* 0x0000000d12107224 */ /* 0x000fe400078e02ff */
[----:B------:R-:W-:Y:S02]  /*0c10*/  @!P3 IMAD.MOV R12, RZ, RZ, -R12 ;  /* 0x000000ffff0cb224 */ /* 0x000fe400078e0a0c */
[----:B------:R-:W-:Y:S01]  /*0c20*/  IMAD R11, R20, R15, R25 ;  /* 0x0000000f140b7224 */ /* 0x000fe200078e0219 */
[----:B------:R-:W-:Y:S01]  /*0c30*/  @!P0 LOP3.LUT R12, RZ, R23, RZ, 0x33, !PT ;  /* 0x00000017ff0c8212 */ /* 0x000fe200078e33ff */
[----:B------:R-:W-:Y:S02]  /*0c40*/  IMAD.MOV.U32 R13, RZ, RZ, R0 ;  /* 0x000000ffff0d7224 */ /* 0x000fe400078e0000 */
[-C--:B------:R-:W-:Y:S02]  /*0c50*/  IMAD R14, R14, R21.reuse, RZ ;  /* 0x000000150e0e7224 */ /* 0x080fe400078e02ff */
[----:B------:R-:W-:Y:S01]  /*0c60*/  IMAD R16, R17, R21, R16 ;  /* 0x0000001511107224 */ /* 0x000fe200078e0210 */
[----:B------:R-:W-:Y:S06]  /*0c70*/  @!P2 BRA `(.L_x_18) ;  /* 0x0000000c0010a947 */ /* 0x000fec0003800000 */
[----:B------:R-:W-:Y:S01]  /*0c80*/  IMAD R22, R18, R22, R17 ;  /* 0x0000001612167224 */ /* 0x000fe200078e0211 */
[----:B------:R-:W-:-:S03]  /*0c90*/  LEA.HI R27, R5, 0x1, RZ, 0x1b ;  /* 0x00000001051b7811 */ /* 0x000fc600078fd8ff */
[----:B------:R-:W-:-:S04]  /*0ca0*/  IMAD R22, R22, R21, R0 ;  /* 0x0000001516167224 */ /* 0x000fc800078e0200 */
[C---:B------:R-:W-:Y:S01]  /*0cb0*/  VIADD R15, R22.reuse, 0x40 ;  /* 0x00000040160f7836 */ /* 0x040fe20000000000 */
[C---:B------:R-:W-:Y:S01]  /*0cc0*/  IADD3 R13, PT, PT, R22.reuse, 0x20, RZ ;  /* 0x00000020160d7810 */ /* 0x040fe20007ffe0ff */
[C---:B------:R-:W-:Y:S01]  /*0cd0*/  VIADD R17, R22.reuse, 0x60 ;  /* 0x0000006016117836 */ /* 0x040fe20000000000 */
[C---:B------:R-:W-:Y:S01]  /*0ce0*/  IADD3 R24, PT, PT, R22.reuse, 0xa0, RZ ;  /* 0x000000a016187810 */ /* 0x040fe20007ffe0ff */
[C---:B------:R-:W-:Y:S02]  /*0cf0*/  VIADD R18, R22.reuse, 0x80 ;  /* 0x0000008016127836 */ /* 0x040fe40000000000 */
[C---:B------:R-:W-:Y:S02]  /*0d00*/  VIADD R25, R22.reuse, 0xc0 ;  /* 0x000000c016197836 */ /* 0x040fe40000000000 */
[C---:B------:R-:W-:Y:S02]  /*0d10*/  VIADD R26, R22.reuse, 0xe0 ;  /* 0x000000e0161a7836 */ /* 0x040fe40000000000 */
[----:B------:R-:W-:-:S02]  /*0d20*/  IMAD R22, R22, R23, R12 ;  /* 0x0000001716167224 */ /* 0x000fc400078e020c */
[-CC-:B------:R-:W-:Y:S02]  /*0d30*/  IMAD R19, R15, R23.reuse, R12.reuse ;  /* 0x000000170f137224 */ /* 0x180fe400078e020c */
[----:B------:R-:W-:Y:S01]  /*0d40*/  IMAD R15, R22, R20, R11 ;  /* 0x00000014160f7224 */ /* 0x000fe200078e020b */
[----:B------:R-:W-:Y:S01]  /*0d50*/  LOP3.LUT R22, R27, 0xffffff8, RZ, 0xc0, !PT ;  /* 0x0ffffff81b167812 */ /* 0x000fe200078ec0ff */
[-CC-:B------:R-:W-:Y:S02]  /*0d60*/  IMAD R13, R13, R23.reuse, R12.reuse ;  /* 0x000000170d0d7224 */ /* 0x180fe400078e020c */
[-CC-:B------:R-:W-:Y:S02]  /*0d70*/  IMAD R21, R17, R23.reuse, R12.reuse ;  /* 0x0000001711157224 */ /* 0x180fe400078e020c */
[-CC-:B------:R-:W-:Y:S02]  /*0d80*/  IMAD R18, R18, R23.reuse, R12.reuse ;  /* 0x0000001712127224 */ /* 0x180fe400078e020c */
[----:B------:R-:W-:-:S02]  /*0d90*/  IMAD R24, R24, R23, R12 ;  /* 0x0000001718187224 */ /* 0x000fc400078e020c */
[-CC-:B------:R-:W-:Y:S02]  /*0da0*/  IMAD R25, R25, R23.reuse, R12.reuse ;  /* 0x0000001719197224 */ /* 0x180fe400078e020c */
[----:B------:R-:W-:Y:S02]  /*0db0*/  IMAD R26, R26, R23, R12 ;  /* 0x000000171a1a7224 */ /* 0x000fe400078e020c */
[--C-:B------:R-:W-:Y:S01]  /*0dc0*/  IMAD R17, R13, R20, R11.reuse ;  /* 0x000000140d117224 */ /* 0x100fe200078e020b */
[----:B------:R-:W-:Y:S01]  /*0dd0*/  MOV R13, R0 ;  /* 0x00000000000d7202 */ /* 0x000fe20000000f00 */
[-CC-:B------:R-:W-:Y:S02]  /*0de0*/  IMAD R19, R19, R20.reuse, R11.reuse ;  /* 0x0000001413137224 */ /* 0x180fe400078e020b */
[-CC-:B------:R-:W-:Y:S02]  /*0df0*/  IMAD R21, R21, R20.reuse, R11.reuse ;  /* 0x0000001415157224 */ /* 0x180fe400078e020b */
[----:B------:R-:W-:-:S02]  /*0e00*/  IMAD R23, R18, R20, R11 ;  /* 0x0000001412177224 */ /* 0x000fc400078e020b */
[-CC-:B------:R-:W-:Y:S02]  /*0e10*/  IMAD R31, R24, R20.reuse, R11.reuse ;  /* 0x00000014181f7224 */ /* 0x180fe400078e020b */
[-CC-:B------:R-:W-:Y:S02]  /*0e20*/  IMAD R33, R25, R20.reuse, R11.reuse ;  /* 0x0000001419217224 */ /* 0x180fe400078e020b */
[----:B------:R-:W-:Y:S01]  /*0e30*/  IMAD R35, R26, R20, R11 ;  /* 0x000000141a237224 */ /* 0x000fe200078e020b */
[----:B------:R-:W-:Y:S01]  /*0e40*/  SHF.R.S32.HI R20, RZ, 0x1f, R14 ;  /* 0x0000001fff147819 */ /* 0x000fe2000001140e */
[----:B------:R-:W-:Y:S02]  /*0e50*/  IMAD.IADD R18, R14, 0x1, R0 ;  /* 0x000000010e127824 */ /* 0x000fe400078e0200 */
[----:B------:R-:W-:-:S07]  /*0e60*/  IMAD.MOV R22, RZ, RZ, -R22 ;  /* 0x000000ffff167224 */ /* 0x000fce00078e0a16 */
.L_x_35:
[----:B------:R-:W0:Y:S08]  /*0e70*/  LDC.64 R24, c[0x0][0x3b8] ;  /* 0x0000ee00ff187b82 */ /* 0x000e300000000a00 */
[----:B------:R-:W1:Y:S01]  /*0e80*/  LDC.64 R28, c[0x0][0x3c0] ;  /* 0x0000f000ff1c7b82 */ /* 0x000e620000000a00 */
[----:B0-----:R-:W-:-:S06]  /*0e90*/  IMAD.WIDE R36, R15, 0x2, R24 ;  /* 0x000000020f247825 */ /* 0x001fcc00078e0218 */
[----:B------:R-:W2:Y:S01]  /*0ea0*/  LDG.E.U16 R37, desc[UR6][R36.64] ;  /* 0x0000000624257981 */ /* 0x000ea2000c1e1500 */
[----:B-1----:R-:W-:-:S04]  /*0eb0*/  IMAD.WIDE R28, R18, 0x2, R28 ;  /* 0x00000002121c7825 */ /* 0x002fc800078e021c */
[----:B------:R-:W-:Y:S01]  /*0ec0*/  IMAD.MOV.U32 R27, RZ, RZ, R29 ;  /* 0x000000ffff1b7224 */ /* 0x000fe200078e001d */
[----:B------:R-:W-:-:S05]  /*0ed0*/  LOP3.LUT R26, R28, 0xfffffffd, RZ, 0xc0, !PT ;  /* 0xfffffffd1c1a7812 */ /* 0x000fca00078ec0ff */
[----:B-----5:R0:W5:Y:S01]  /*0ee0*/  LD.E R39, desc[UR6][R26.64] ;  /* 0x000000061a277980 */ /* 0x020162000c101900 */
[----:B------:R-:W-:-:S04]  /*0ef0*/  LOP3.LUT R30, R28, 0x2, RZ, 0xc0, !PT ;  /* 0x000000021c1e7812 */ /* 0x000fc800078ec0ff */
[----:B------:R-:W-:Y:S01]  /*0f00*/  ISETP.EQ.U32.AND P0, PT, R30, RZ, PT ;  /* 0x000000ff1e00720c */ /* 0x000fe20003f02070 */
[----:B------:R-:W-:Y:S01]  /*0f10*/  IMAD.MOV.U32 R30, RZ, RZ, 0x3254 ;  /* 0x00003254ff1e7424 */ /* 0x000fe200078e00ff */
[----:B------:R-:W-:Y:S04]  /*0f20*/  BSSY.RECONVERGENT B2, `(.L_x_19) ;  /* 0x0000009000027945 */ /* 0x000fe80003800200 */
[----:B------:R-:W-:Y:S01]  /*0f30*/  SEL R38, R30, 0x7610, P0 ;  /* 0x000076101e267807 */ /* 0x000fe20000000000 */
[----:B0-2---:R-:W-:-:S07]  /*0f40*/  HMUL2 R34, R10.H0_H0, R37.H0_H0 ;  /* 0x200000250a227232 */ /* 0x005fce0000000800 */
.L_x_20:
[----:B-----5:R-:W-:-:S05]  /*0f50*/  HADD2 R32, R39, R34.H0_H0 ;  /* 0x2000002227207230 */ /* 0x020fca0000000000 */
[----:B------:R-:W-:-:S05]  /*0f60*/  PRMT R37, R39, R38, R32 ;  /* 0x0000002627257216 */ /* 0x000fca0000000020 */
[----:B------:R-:W2:Y:S02]  /*0f70*/  ATOM.E.CAS.STRONG.GPU PT, R32, [R26], R39, R37 ;  /* 0x000000271a20738b */ /* 0x000ea400001ee125 */
[----:B--2---:R-:W-:Y:S02]  /*0f80*/  ISETP.NE.U32.AND P0, PT, R32, R39, PT ;  /* 0x000000272000720c */ /* 0x004fe40003f05070 */
[----:B------:R-:W-:-:S11]  /*0f90*/  MOV R39, R32 ;  /* 0x0000002000277202 */ /* 0x000fd60000000f00 */
[----:B------:R-:W-:Y:S05]  /*0fa0*/  @P0 BRA `(.L_x_20) ;  /* 0xfffffffc00e80947 */ /* 0x000fea000383ffff */
[----:B------:R-:W-:Y:S05]  /*0fb0*/  BSYNC.RECONVERGENT B2 ;  /* 0x0000000000027941 */ /* 0x000fea0003800200 */
.L_x_19:
[----:B------:R-:W-:Y:S01]  /*0fc0*/  IMAD.WIDE R28, R17, 0x2, R24 ;  /* 0x00000002111c7825 */ /* 0x000fe200078e0218 */
[----:B------:R-:W0:Y:S01]  /*0fd0*/  LDCU.64 UR4, c[0x0][0x3c0] ;  /* 0x00007800ff0477ac */ /* 0x000e220008000a00 */
[----:B------:R-:W-:-:S04]  /*0fe0*/  IADD3 R34, P0, PT, R14, R13, RZ ;  /* 0x0000000d0e227210 */ /* 0x000fc80007f1e0ff */
[----:B------:R-:W2:Y:S01]  /*0ff0*/  LDG.E.U16 R29, desc[UR6][R28.64] ;  /* 0x000000061c1d7981 */ /* 0x000ea2000c1e1500 */
[----:B------:R-:W-:Y:S02]  /*1000*/  LEA.HI.X.SX32 R27, R13, R20, 0x1, P0 ;  /* 0x000000140d1b7211 */ /* 0x000fe400000f0eff */
[----:B0-----:R-:W-:-:S04]  /*1010*/  LEA R32, P0, R34, UR4, 0x1 ;  /* 0x0000000422207c11 */ /* 0x001fc8000f8008ff */
[----:B------:R-:W-:Y:S02]  /*1020*/  LEA.HI.X R34, R34, UR5, R27, 0x1, P0 ;  /* 0x0000000522227c11 */ /* 0x000fe400080f0c1b */
[----:B------:R-:W-:-:S04]  /*1030*/  IADD3 R39, P0, PT, R32, 0x40, RZ ;  /* 0x0000004020277810 */ /* 0x000fc80007f1e0ff */
[----:B------:R-:W-:Y:S01]  /*1040*/  LOP3.LUT R26, R39, 0xfffffffd, RZ, 0xc0, !PT ;  /* 0xfffffffd271a7812 */ /* 0x000fe200078ec0ff */
[----:B------:R-:W-:-:S05]  /*1050*/  IMAD.X R27, RZ, RZ, R34, P0 ;  /* 0x000000ffff1b7224 */ /* 0x000fca00000e0622 */
[----:B------:R0:W5:Y:S01]  /*1060*/  LD.E R37, desc[UR6][R26.64] ;  /* 0x000000061a257980 */ /* 0x000162000c101900 */
[----:B------:R-:W-:Y:S01]  /*1070*/  LOP3.LUT R36, R39, 0x2, RZ, 0xc0, !PT ;  /* 0x0000000227247812 */ /* 0x000fe200078ec0ff */
[----:B------:R-:W-:Y:S03]  /*1080*/  BSSY.RECONVERGENT B2, `(.L_x_21) ;  /* 0x000000a000027945 */ /* 0x000fe60003800200 */
[----:B------:R-:W-:-:S04]  /*1090*/  ISETP.EQ.U32.AND P0, PT, R36, RZ, PT ;  /* 0x000000ff2400720c */ /* 0x000fc80003f02070 */
[----:B------:R-:W-:Y:S01]  /*10a0*/  SEL R36, R30, 0x7610, P0 ;  /* 0x000076101e247807 */ /* 0x000fe20000000000 */
[----:B0-2---:R-:W-:-:S08]  /*10b0*/  HMUL2 R29, R10.H0_H0, R29.H0_H0 ;  /* 0x2000001d0a1d7232 */ /* 0x005fd00000000800 */
.L_x_22:
[----:B-----5:R-:W-:-:S05]  /*10c0*/  HADD2 R28, R37, R29.H0_H0 ;  /* 0x2000001d251c7230 */ /* 0x020fca0000000000 */
[----:B------:R-:W-:-:S06]  /*10d0*/  PRMT R28, R37, R36, R28 ;  /* 0x00000024251c7216 */ /* 0x000fcc000000001c */
[----:B------:R-:W2:Y:S02]  /*10e0*/  ATOM.E.CAS.STRONG.GPU PT, R28, [R26], R37, R28 ;  /* 0x000000251a1c738b */ /* 0x000ea400001ee11c */
[----:B--2---:R-:W-:Y:S01]  /*10f0*/  ISETP.NE.U32.AND P0, PT, R28, R37, PT ;  /* 0x000000251c00720c */ /* 0x004fe20003f05070 */
[----:B------:R-:W-:-:S12]  /*1100*/  IMAD.MOV.U32 R37, RZ, RZ, R28 ;  /* 0x000000ffff257224 */ /* 0x000fd800078e001c */
[----:B------:R-:W-:Y:S05]  /*1110*/  @P0 BRA `(.L_x_22) ;  /* 0xfffffffc00e80947 */ /* 0x000fea000383ffff */
[----:B------:R-:W-:Y:S05]  /*1120*/  BSYNC.RECONVERGENT B2 ;  /* 0x0000000000027941 */ /* 0x000fea0003800200 */
.L_x_21:
[----:B------:R-:W-:Y:S01]  /*1130*/  IMAD.WIDE R28, R19, 0x2, R24 ;  /* 0x00000002131c7825 */ /* 0x000fe200078e0218 */
[----:B------:R-:W-:-:S05]  /*1140*/  IADD3 R39, P0, PT, R32, 0x80, RZ ;  /* 0x0000008020277810 */ /* 0x000fca0007f1e0ff */
[----:B------:R-:W2:Y:S01]  /*1150*/  LDG.E.U16 R29, desc[UR6][R28.64] ;  /* 0x000000061c1d7981 */ /* 0x000ea2000c1e1500 */
[----:B------:R-:W-:Y:S01]  /*1160*/  IMAD.X R27, RZ, RZ, R34, P0 ;  /* 0x000000ffff1b7224 */ /* 0x000fe200000e0622 */
[C---:B------:R-:W-:Y:S01]  /*1170*/  LOP3.LUT R26, R39.reuse, 0xfffffffd, RZ, 0xc0, !PT ;  /* 0xfffffffd271a7812 */ /* 0x040fe200078ec0ff */
[----:B------:R-:W-:Y:S01]  /*1180*/  BSSY.RECONVERGENT B2, `(.L_x_23) ;  /* 0x000000c000027945 */ /* 0x000fe20003800200 */
[----:B------:R-:W-:-:S03]  /*1190*/  LOP3.LUT R36, R39, 0x2, RZ, 0xc0, !PT ;  /* 0x0000000227247812 */ /* 0x000fc600078ec0ff */
[----:B------:R0:W5:Y:S01]  /*11a0*/  LD.E R37, desc[UR6][R26.64] ;  /* 0x000000061a257980 */ /* 0x000162000c101900 */
[----:B------:R-:W-:-:S04]  /*11b0*/  ISETP.EQ.U32.AND P0, PT, R36, RZ, PT ;  /* 0x000000ff2400720c */ /* 0x000fc80003f02070 */
[----:B------:R-:W-:Y:S01]  /*11c0*/  SEL R36, R30, 0x7610, P0 ;  /* 0x000076101e247807 */ /* 0x000fe20000000000 */
[----:B0-2---:R-:W-:-:S08]  /*11d0*/  HMUL2 R29, R10.H0_H0, R29.H0_H0 ;  /* 0x2000001d0a1d7232 */ /* 0x005fd00000000800 */
.L_x_24:
[----:B-----5:R-:W-:-:S05]  /*11e0*/  HADD2 R28, R37, R29.H0_H0 ;  /* 0x2000001d251c7230 */ /* 0x020fca0000000000 */
[----:B------:R-:W-:-:S06]  /*11f0*/  PRMT R28, R37, R36, R28 ;  /* 0x00000024251c7216 */ /* 0x000fcc000000001c */
[----:B------:R-:W2:Y:S02]  /*1200*/  ATOM.E.CAS.STRONG.GPU PT, R28, [R26], R37, R28 ;  /* 0x000000251a1c738b */ /* 0x000ea400001ee11c */
[----:B--2---:R-:W-:Y:S02]  /*1210*/  ISETP.NE.U32.AND P0, PT, R28, R37, PT ;  /* 0x000000251c00720c */ /* 0x004fe40003f05070 */
[----:B------:R-:W-:-:S11]  /*1220*/  MOV R37, R28 ;  /* 0x0000001c00257202 */ /* 0x000fd60000000f00 */
[----:B------:R-:W-:Y:S05]  /*1230*/  @P0 BRA `(.L_x_24) ;  /* 0xfffffffc00e80947 */ /* 0x000fea000383ffff */
[----:B------:R-:W-:Y:S05]  /*1240*/  BSYNC.RECONVERGENT B2 ;  /* 0x0000000000027941 */ /* 0x000fea0003800200 */
.L_x_23:
        /* <DEDUP_REMOVED lines=11> */
.L_x_26:
[----:B-----5:R-:W-:-:S05]  /*1300*/  HADD2 R28, R37, R29.H0_H0 ;  /* 0x2000001d251c7230 */ /* 0x020fca0000000000 */
[----:B------:R-:W-:-:S06]  /*1310*/  PRMT R28, R37, R36, R28 ;  /* 0x00000024251c7216 */ /* 0x000fcc000000001c */
[----:B------:R-:W2:Y:S02]  /*1320*/  ATOM.E.CAS.STRONG.GPU PT, R28, [R26], R37, R28 ;  /* 0x000000251a1c738b */ /* 0x000ea400001ee11c */
[----:B--2---:R-:W-:Y:S01]  /*1330*/  ISETP.NE.U32.AND P0, PT, R28, R37, PT ;  /* 0x000000251c00720c */ /* 0x004fe20003f05070 */
[----:B------:R-:W-:-:S12]  /*1340*/  IMAD.MOV.U32 R37, RZ, RZ, R28 ;  /* 0x000000ffff257224 */ /* 0x000fd800078e001c */
[----:B------:R-:W-:Y:S05]  /*1350*/  @P0 BRA `(.L_x_26) ;  /* 0xfffffffc00e80947 */ /* 0x000fea000383ffff */
[----:B------:R-:W-:Y:S05]  /*1360*/  BSYNC.RECONVERGENT B2 ;  /* 0x0000000000027941 */ /* 0x000fea0003800200 */
.L_x_25:
        /* <DEDUP_REMOVED lines=11> */
.L_x_28:
[----:B-----5:R-:W-:-:S05]  /*1420*/  HADD2 R28, R37, R29.H0_H0 ;  /* 0x2000001d251c7230 */ /* 0x020fca0000000000 */
[----:B------:R-:W-:-:S06]  /*1430*/  PRMT R28, R37, R36, R28 ;  /* 0x00000024251c7216 */ /* 0x000fcc000000001c */
[----:B------:R-:W2:Y:S02]  /*1440*/  ATOM.E.CAS.STRONG.GPU PT, R28, [R26], R37, R28 ;  /* 0x000000251a1c738b */ /* 0x000ea400001ee11c */
[----:B--2---:R-:W-:Y:S02]  /*1450*/  ISETP.NE.U32.AND P0, PT, R28, R37, PT ;  /* 0x000000251c00720c */ /* 0x004fe40003f05070 */
[----:B------:R-:W-:-:S11]  /*1460*/  MOV R37, R28 ;  /* 0x0000001c00257202 */ /* 0x000fd60000000f00 */
[----:B------:R-:W-:Y:S05]  /*1470*/  @P0 BRA `(.L_x_28) ;  /* 0xfffffffc00e80947 */ /* 0x000fea000383ffff */
[----:B------:R-:W-:Y:S05]  /*1480*/  BSYNC.RECONVERGENT B2 ;  /* 0x0000000000027941 */ /* 0x000fea0003800200 */
.L_x_27:
        /* <DEDUP_REMOVED lines=11> */
.L_x_30:
[----:B-----5:R-:W-:-:S05]  /*1540*/  HADD2 R28, R37, R29.H0_H0 ;  /* 0x2000001d251c7230 */ /* 0x020fca0000000000 */
[----:B------:R-:W-:-:S06]  /*1550*/  PRMT R28, R37, R36, R28 ;  /* 0x00000024251c7216 */ /* 0x000fcc000000001c */
[----:B------:R-:W2:Y:S02]  /*1560*/  ATOM.E.CAS.STRONG.GPU PT, R28, [R26], R37, R28 ;  /* 0x000000251a1c738b */ /* 0x000ea400001ee11c */
[----:B--2---:R-:W-:Y:S01]  /*1570*/  ISETP.NE.U32.AND P0, PT, R28, R37, PT ;  /* 0x000000251c00720c */ /* 0x004fe20003f05070 */
[----:B------:R-:W-:-:S12]  /*1580*/  IMAD.MOV.U32 R37, RZ, RZ, R28 ;  /* 0x000000ffff257224 */ /* 0x000fd800078e001c */
[----:B------:R-:W-:Y:S05]  /*1590*/  @P0 BRA `(.L_x_30) ;  /* 0xfffffffc00e80947 */ /* 0x000fea000383ffff */
[----:B------:R-:W-:Y:S05]  /*15a0*/  BSYNC.RECONVERGENT B2 ;  /* 0x0000000000027941 */ /* 0x000fea0003800200 */
.L_x_29:
        /* <DEDUP_REMOVED lines=11> */
.L_x_32:
[----:B-----5:R-:W-:-:S05]  /*1660*/  HADD2 R28, R37, R29.H0_H0 ;  /* 0x2000001d251c7230 */ /* 0x020fca0000000000 */
[----:B------:R-:W-:-:S06]  /*1670*/  PRMT R28, R37, R36, R28 ;  /* 0x00000024251c7216 */ /* 0x000fcc000000001c */
[----:B------:R-:W2:Y:S02]  /*1680*/  ATOM.E.CAS.STRONG.GPU PT, R28, [R26], R37, R28 ;  /* 0x000000251a1c738b */ /* 0x000ea400001ee11c */
[----:B--2---:R-:W-:Y:S02]  /*1690*/  ISETP.NE.U32.AND P0, PT, R28, R37, PT ;  /* 0x000000251c00720c */ /* 0x004fe40003f05070 */
[----:B------:R-:W-:-:S11]  /*16a0*/  MOV R37, R28 ;  /* 0x0000001c00257202 */ /* 0x000fd60000000f00 */
[----:B------:R-:W-:Y:S05]  /*16b0*/  @P0 BRA `(.L_x_32) ;  /* 0xfffffffc00e80947 */ /* 0x000fea000383ffff */
[----:B------:R-:W-:Y:S05]  /*16c0*/  BSYNC.RECONVERGENT B2 ;  /* 0x0000000000027941 */ /* 0x000fea0003800200 */
.L_x_31:
        /* <DEDUP_REMOVED lines=11> */
.L_x_34:
[----:B-----5:R-:W-:-:S05]  /*1780*/  HADD2 R24, R29, R25.H0_H0 ;  /* 0x200000191d187230 */ /* 0x020fca0000000000 */
[----:B------:R-:W-:-:S06]  /*1790*/  PRMT R24, R29, R30, R24 ;  /* 0x0000001e1d187216 */ /* 0x000fcc0000000018 */
[----:B------:R-:W2:Y:S02]  /*17a0*/  ATOM.E.CAS.STRONG.GPU PT, R24, [R26], R29, R24 ;  /* 0x0000001d1a18738b */ /* 0x000ea400001ee118 */
[----:B--2---:R-:W-:Y:S01]  /*17b0*/  ISETP.NE.U32.AND P0, PT, R24, R29, PT ;  /* 0x0000001d1800720c */ /* 0x004fe20003f05070 */
[----:B------:R-:W-:-:S12]  /*17c0*/  IMAD.MOV.U32 R29, RZ, RZ, R24 ;  /* 0x000000ffff1d7224 */ /* 0x000fd800078e0018 */
[----:B------:R-:W-:Y:S05]  /*17d0*/  @P0 BRA `(.L_x_34) ;  /* 0xfffffffc00e80947 */ /* 0x000fea000383ffff */
[----:B------:R-:W-:Y:S05]  /*17e0*/  BSYNC.RECONVERGENT B2 ;  /* 0x0000000000027941 */ /* 0x000fea0003800200 */
.L_x_33:
[----:B------:R-:W-:Y:S01]  /*17f0*/  IADD3 R22, PT, PT, R22, 0x8, RZ ;  /* 0x0000000816167810 */ /* 0x000fe20007ffe0ff */
[----:B------:R-:W-:Y:S01]  /*1800*/  VIADD R13, R13, 0x100 ;  /* 0x000001000d0d7836 */ /* 0x000fe20000000000 */
[----:B------:R-:W-:Y:S01]  /*1810*/  LEA R21, R6, R21, 0x8 ;  /* 0x0000001506157211 */ /* 0x000fe200078e40ff */
[----:B------:R-:W-:Y:S01]  /*1820*/  VIADD R18, R18, 0x100 ;  /* 0x0000010012127836 */ /* 0x000fe20000000000 */
[----:B------:R-:W-:Y:S01]  /*1830*/  ISETP.NE.AND P0, PT, R22, RZ, PT ;  /* 0x000000ff1600720c */ /* 0x000fe20003f05270 */
[C---:B------:R-:W-:Y:S01]  /*1840*/  IMAD R17, R6.reuse, 0x100, R17 ;  /* 0x0000010006117824 */ /* 0x040fe200078e0211 */
[C---:B------:R-:W-:Y:S01]  /*1850*/  LEA R35, R6.reuse, R35, 0x8 ;  /* 0x0000002306237211 */ /* 0x040fe200078e40ff */
[C---:B------:R-:W-:Y:S02]  /*1860*/  IMAD R19, R6.reuse, 0x100, R19 ;  /* 0x0000010006137824 */ /* 0x040fe400078e0213 */
[C---:B------:R-:W-:Y:S02]  /*1870*/  IMAD R23, R6.reuse, 0x100, R23 ;  /* 0x0000010006177824 */ /* 0x040fe400078e0217 */
[----:B------:R-:W-:-:S02]  /*1880*/  IMAD R31, R6, 0x100, R31 ;  /* 0x00000100061f7824 */ /* 0x000fc400078e021f */
[C---:B------:R-:W-:Y:S02]  /*1890*/  IMAD R33, R6.reuse, 0x100, R33 ;  /* 0x0000010006217824 */ /* 0x040fe400078e0221 */
[----:B------:R-:W-:Y:S02]  /*18a0*/  IMAD R15, R6, 0x100, R15 ;  /* 0x00000100060f7824 */ /* 0x000fe400078e020f */
[----:B------:R-:W-:Y:S05]  /*18b0*/  @P0 BRA `(.L_x_35) ;  /* 0xfffffff4006c0947 */ /* 0x000fea000383ffff */
.L_x_18:
[----:B------:R-:W-:Y:S05]  /*18c0*/  BSYNC.RECONVERGENT B1 ;  /* 0x0000000000017941 */ /* 0x000fea0003800200 */
.L_x_17:
[----:B------:R-:W-:-:S13]  /*18d0*/  ISETP.NE.AND P0, PT, R9, RZ, PT ;  /* 0x000000ff0900720c */ /* 0x000fda0003f05270 */
[----:B------:R-:W-:Y:S05]  /*18e0*/  @!P0 BRA `(.L_x_16) ;  /* 0x0000000800fc8947 */ /* 0x000fea0003800000 */
[----:B------:R-:W-:Y:S01]  /*18f0*/  VIADD R15, R9, 0xffffffff ;  /* 0xffffffff090f7836 */ /* 0x000fe20000000000 */
[----:B------:R-:W-:Y:S04]  /*1900*/  BSSY.RECONVERGENT B1, `(.L_x_36) ;  /* 0x0000064000017945 */ /* 0x000fe80003800200 */
[----:B------:R-:W-:-:S13]  /*1910*/  ISETP.GE.U32.AND P0, PT, R15, 0x3, PT ;  /* 0x000000030f00780c */ /* 0x000fda0003f06070 */
[----:B------:R-:W-:Y:S05]  /*1920*/  @!P0 BRA `(.L_x_37) ;  /* 0x0000000400848947 */ /* 0x000fea0003800000 */
[----:B------:R-:W0:Y:S01]  /*1930*/  LDC R15, c[0x0][0x38c] ;  /* 0x0000e300ff0f7b82 */ /* 0x000e220000000800 */
[----:B------:R-:W-:Y:S01]  /*1940*/  IMAD.IADD R17, R16, 0x1, R13 ;  /* 0x0000000110117824 */ /* 0x000fe200078e020d */
[----:B------:R-:W-:-:S06]  /*1950*/  IADD3 R23, PT, PT, R14, R13, RZ ;  /* 0x0000000d0e177210 */ /* 0x000fcc0007ffe0ff */
[----:B------:R-:W1:Y:S08]  /*1960*/  LDC R26, c[0x0][0x390] ;  /* 0x0000e400ff1a7b82 */ /* 0x000e700000000800 */
[----:B------:R-:W2:Y:S01]  /*1970*/  LDC.64 R18, c[0x0][0x3b8] ;  /* 0x0000ee00ff127b82 */ /* 0x000ea20000000a00 */
[----:B0-----:R-:W-:-:S07]  /*1980*/  IMAD R22, R17, R15, R12 ;  /* 0x0000000f11167224 */ /* 0x001fce00078e020c */
[----:B------:R-:W0:Y:S01]  /*1990*/  LDC.64 R20, c[0x0][0x3c0] ;  /* 0x0000f000ff147b82 */ /* 0x000e220000000a00 */
[----:B-1----:R-:W-:-:S04]  /*19a0*/  IMAD R25, R22, R26, R11 ;  /* 0x0000001a16197224 */ /* 0x002fc800078e020b */
[----:B--2---:R-:W-:-:S06]  /*19b0*/  IMAD.WIDE R24, R25, 0x2, R18 ;  /* 0x0000000219187825 */ /* 0x004fcc00078e0212 */
[----:B------:R-:W2:Y:S01]  /*19c0*/  LDG.E.U16 R25, desc[UR6][R24.64] ;  /* 0x0000000618197981 */ /* 0x000ea2000c1e1500 */
[----:B0-----:R-:W-:-:S04]  /*19d0*/  IMAD.WIDE R20, R23, 0x2, R20 ;  /* 0x0000000217147825 */ /* 0x001fc800078e0214 */
[----:B------:R-:W-:Y:S01]  /*19e0*/  IMAD.MOV.U32 R23, RZ, RZ, R21 ;  /* 0x000000ffff177224 */ /* 0x000fe200078e0015 */
[----:B------:R-:W-:-:S05]  /*19f0*/  LOP3.LUT R22, R20, 0xfffffffd, RZ, 0xc0, !PT ;  /* 0xfffffffd14167812 */ /* 0x000fca00078ec0ff */
[----:B------:R0:W5:Y:S01]  /*1a00*/  LD.E R29, desc[UR6][R22.64] ;  /* 0x00000006161d7980 */ /* 0x000162000c101900 */
[----:B------:R-:W-:-:S04]  /*1a10*/  LOP3.LUT R27, R20, 0x2, RZ, 0xc0, !PT ;  /* 0x00000002141b7812 */ /* 0x000fc800078ec0ff */
[----:B------:R-:W-:Y:S01]  /*1a20*/  ISETP.EQ.U32.AND P0, PT, R27, RZ, PT ;  /* 0x000000ff1b00720c */ /* 0x000fe20003f02070 */
[----:B------:R-:W-:Y:S01]  /*1a30*/  IMAD.MOV.U32 R27, RZ, RZ, 0x3254 ;  /* 0x00003254ff1b7424 */ /* 0x000fe200078e00ff */
[----:B------:R-:W-:Y:S04]  /*1a40*/  BSSY.RECONVERGENT B2, `(.L_x_38) ;  /* 0x0000009000027945 */ /* 0x000fe80003800200 */
[----:B------:R-:W-:Y:S01]  /*1a50*/  SEL R30, R27, 0x7610, P0 ;  /* 0x000076101b1e7807 */ /* 0x000fe20000000000 */
[----:B0-2--5:R-:W-:-:S07]  /*1a60*/  HMUL2 R28, R10.H0_H0, R25.H0_H0 ;  /* 0x200000190a1c7232 */ /* 0x025fce0000000800 */
.L_x_39:
[----:B------:R-:W-:-:S05]  /*1a70*/  HADD2 R24, R29, R28.H0_H0 ;  /* 0x2000001c1d187230 */ /* 0x000fca0000000000 */
[----:B------:R-:W-:-:S05]  /*1a80*/  PRMT R25, R29, R30, R24 ;  /* 0x0000001e1d197216 */ /* 0x000fca0000000018 */
[----:B------:R-:W2:Y:S02]  /*1a90*/  ATOM.E.CAS.STRONG.GPU PT, R24, [R22], R29, R25 ;  /* 0x0000001d1618738b */ /* 0x000ea400001ee119 */
[----:B--2---:R-:W-:Y:S01]  /*1aa0*/  ISETP.NE.U32.AND P0, PT, R24, R29, PT ;  /* 0x0000001d1800720c */ /* 0x004fe20003f05070 */
[----:B------:R-:W-:-:S12]  /*1ab0*/  IMAD.MOV.U32 R29, RZ, RZ, R24 ;  /* 0x000000ffff1d7224 */ /* 0x000fd800078e0018 */
[----:B------:R-:W-:Y:S05]  /*1ac0*/  @P0 BRA `(.L_x_39) ;  /* 0xfffffffc00e80947 */ /* 0x000fea000383ffff */
[----:B------:R-:W-:Y:S05]  /*1ad0*/  BSYNC.RECONVERGENT B2 ;  /* 0x0000000000027941 */ /* 0x000fea0003800200 */
.L_x_38:
[----:B------:R-:W-:Y:S01]  /*1ae0*/  IADD3 R20, PT, PT, R17, 0x20, RZ ;  /* 0x0000002011147810 */ /* 0x000fe20007ffe0ff */
[----:B------:R-:W0:Y:S01]  /*1af0*/  LDCU.64 UR4, c[0x0][0x3c0] ;  /* 0x00007800ff0477ac */ /* 0x000e220008000a00 */
[----:B------:R-:W-:Y:S02]  /*1b00*/  SHF.R.S32.HI R22, RZ, 0x1f, R14 ;  /* 0x0000001fff167819 */ /* 0x000fe4000001140e */
[----:B------:R-:W-:Y:S01]  /*1b10*/  IADD3 R24, P0, PT, R14, R13, RZ ;  /* 0x0000000d0e187210 */ /* 0x000fe20007f1e0ff */
[----:B------:R-:W-:-:S03]  /*1b20*/  IMAD R20, R20, R15, R12 ;  /* 0x0000000f14147224 */ /* 0x000fc600078e020c */
[----:B------:R-:W-:Y:S01]  /*1b30*/  LEA.HI.X.SX32 R21, R13, R22, 0x1, P0 ;  /* 0x000000160d157211 */ /* 0x000fe200000f0eff */
[----:B------:R-:W-:-:S04]  /*1b40*/  IMAD R23, R20, R26, R11 ;  /* 0x0000001a14177224 */ /* 0x000fc800078e020b */
[----:B------:R-:W-:-:S06]  /*1b50*/  IMAD.WIDE R22, R23, 0x2, R18 ;  /* 0x0000000217167825 */ /* 0x000fcc00078e0212 */
[----:B------:R-:W2:Y:S01]  /*1b60*/  LDG.E.U16 R23, desc[UR6][R22.64] ;  /* 0x0000000616177981 */ /* 0x000ea2000c1e1500 */
        /* <DEDUP_REMOVED lines=11> */
.L_x_41:
[----:B-----5:R-:W-:-:S05]  /*1c20*/  HADD2 R22, R29, R23.H0_H0 ;  /* 0x200000171d167230 */ /* 0x020fca0000000000 */
[----:B------:R-:W-:-:S06]  /*1c30*/  PRMT R22, R29, R28, R22 ;  /* 0x0000001c1d167216 */ /* 0x000fcc0000000016 */
[----:B------:R-:W2:Y:S02]  /*1c40*/  ATOM.E.CAS.STRONG.GPU PT, R22, [R20], R29, R22 ;  /* 0x0000001d1416738b */ /* 0x000ea400001ee116 */
[----:B--2---:R-:W-:Y:S01]  /*1c50*/  ISETP.NE.U32.AND P0, PT, R22, R29, PT ;  /* 0x0000001d1600720c */ /* 0x004fe20003f05070 */
[----:B------:R-:W-:-:S12]  /*1c60*/  IMAD.MOV.U32 R29, RZ, RZ, R22 ;  /* 0x000000ffff1d7224 */ /* 0x000fd800078e0016 */
[----:B------:R-:W-:Y:S05]  /*1c70*/  @P0 BRA `(.L_x_41) ;  /* 0xfffffffc00e80947 */ /* 0x000fea000383ffff */
[----:B------:R-:W-:Y:S05]  /*1c80*/  BSYNC.RECONVERGENT B2 ;  /* 0x0000000000027941 */ /* 0x000fea0003800200 */
.L_x_40:
[----:B------:R-:W-:Y:S01]  /*1c90*/  VIADD R20, R17, 0x40 ;  /* 0x0000004011147836 */ /* 0x000fe20000000000 */
[----:B------:R-:W-:-:S03]  /*1ca0*/  IADD3 R31, P0, PT, R25, 0x80, RZ ;  /* 0x00000080191f7810 */ /* 0x000fc60007f1e0ff */
[----:B------:R-:W-:Y:S01]  /*1cb0*/  IMAD R20, R20, R15, R12 ;  /* 0x0000000f14147224 */ /* 0x000fe200078e020c */
[----:B------:R-:W-:-:S03]  /*1cc0*/  IADD3.X R21, PT, PT, RZ, R24, RZ, P0, !PT ;  /* 0x00000018ff157210 */ /* 0x000fc600007fe4ff */
[----:B------:R-:W-:-:S04]  /*1cd0*/  IMAD R23, R20, R26, R11 ;  /* 0x0000001a14177224 */ /* 0x000fc800078e020b */
[----:B------:R-:W-:-:S06]  /*1ce0*/  IMAD.WIDE R22, R23, 0x2, R18 ;  /* 0x0000000217167825 */ /* 0x000fcc00078e0212 */
[----:B------:R-:W2:Y:S01]  /*1cf0*/  LDG.E.U16 R23, desc[UR6][R22.64] ;  /* 0x0000000616177981 */ /* 0x000ea2000c1e1500 */
[C---:B------:R-:W-:Y:S01]  /*1d00*/  LOP3.LUT R20, R31.reuse, 0xfffffffd, RZ, 0xc0, !PT ;  /* 0xfffffffd1f147812 */ /* 0x040fe200078ec0ff */
[----:B------:R-:W-:Y:S01]  /*1d10*/  BSSY.RECONVERGENT B2, `(.L_x_42) ;  /* 0x000000c000027945 */ /* 0x000fe20003800200 */
[----:B------:R-:W-:-:S03]  /*1d20*/  LOP3.LUT R28, R31, 0x2, RZ, 0xc0, !PT ;  /* 0x000000021f1c7812 */ /* 0x000fc600078ec0ff */
[----:B------:R0:W5:Y:S01]  /*1d30*/  LD.E R29, desc[UR6][R20.64] ;  /* 0x00000006141d7980 */ /* 0x000162000c101900 */
[----:B------:R-:W-:-:S04]  /*1d40*/  ISETP.EQ.U32.AND P0, PT, R28, RZ, PT ;  /* 0x000000ff1c00720c */ /* 0x000fc80003f02070 */
[----:B------:R-:W-:Y:S01]  /*1d50*/  SEL R28, R27, 0x7610, P0 ;  /* 0x000076101b1c7807 */ /* 0x000fe20000000000 */
[----:B0-2---:R-:W-:-:S08]  /*1d60*/  HMUL2 R23, R10.H0_H0, R23.H0_H0 ;  /* 0x200000170a177232 */ /* 0x005fd00000000800 */
.L_x_43:
[----:B-----5:R-:W-:-:S05]  /*1d70*/  HADD2 R22, R29, R23.H0_H0 ;  /* 0x200000171d167230 */ /* 0x020fca0000000000 */
[----:B------:R-:W-:-:S06]  /*1d80*/  PRMT R22, R29, R28, R22 ;  /* 0x0000001c1d167216 */ /* 0x000fcc0000000016 */
[----:B------:R-:W2:Y:S02]  /*1d90*/  ATOM.E.CAS.STRONG.GPU PT, R22, [R20], R29, R22 ;  /* 0x0000001d1416738b */ /* 0x000ea400001ee116 */
[----:B--2---:R-:W-:Y:S01]  /*1da0*/  ISETP.NE.U32.AND P0, PT, R22, R29, PT ;  /* 0x0000001d1600720c */ /* 0x004fe20003f05070 */
[----:B------:R-:W-:-:S12]  /*1db0*/  IMAD.MOV.U32 R29, RZ, RZ, R22 ;  /* 0x000000ffff1d7224 */ /* 0x000fd800078e0016 */
[----:B------:R-:W-:Y:S05]  /*1dc0*/  @P0 BRA `(.L_x_43) ;  /* 0xfffffffc00e80947 */ /* 0x000fea000383ffff */
[----:B------:R-:W-:Y:S05]  /*1dd0*/  BSYNC.RECONVERGENT B2 ;  /* 0x0000000000027941 */ /* 0x000fea0003800200 */
.L_x_42:
[----:B------:R-:W-:Y:S01]  /*1de0*/  VIADD R17, R17, 0x60 ;  /* 0x0000006011117836 */ /* 0x000fe20000000000 */
[----:B------:R-:W-:-:S03]  /*1df0*/  IADD3 R21, P0, PT, R25, 0xc0, RZ ;  /* 0x000000c019157810 */ /* 0x000fc60007f1e0ff */
[----:B------:R-:W-:Y:S02]  /*1e00*/  IMAD R17, R17, R15, R12 ;  /* 0x0000000f11117224 */ /* 0x000fe400078e020c */
[----:B------:R-:W-:Y:S02]  /*1e10*/  IMAD.X R25, RZ, RZ, R24, P0 ;  /* 0x000000ffff197224 */ /* 0x000fe400000e0618 */
        /* <DEDUP_REMOVED lines=10> */
.L_x_45:
[----:B-----5:R-:W-:-:S05]  /*1ec0*/  HADD2 R18, R17, R19.H0_H0 ;  /* 0x2000001311127230 */ /* 0x020fca0000000000 */
[----:B------:R-:W-:-:S06]  /*1ed0*/  PRMT R18, R17, R27, R18 ;  /* 0x0000001b11127216 */ /* 0x000fcc0000000012 */
[----:B------:R-:W2:Y:S02]  /*1ee0*/  ATOM.E.CAS.STRONG.GPU PT, R18, [R24], R17, R18 ;  /* 0x000000111812738b */ /* 0x000ea400001ee112 */
[----:B--2---:R-:W-:Y:S02]  /*1ef0*/  ISETP.NE.U32.AND P0, PT, R18, R17, PT ;  /* 0x000000111200720c */ /* 0x004fe40003f05070 */
[----:B------:R-:W-:-:S11]  /*1f00*/  MOV R17, R18 ;  /* 0x0000001200117202 */ /* 0x000fd60000000f00 */
[----:B------:R-:W-:Y:S05]  /*1f10*/  @P0 BRA `(.L_x_45) ;  /* 0xfffffffc00e80947 */ /* 0x000fea000383ffff */
[----:B------:R-:W-:Y:S05]  /*1f20*/  BSYNC.RECONVERGENT B2 ;  /* 0x0000000000027941 */ /* 0x000fea0003800200 */
.L_x_44:
[----:B------:R-:W-:-:S07]  /*1f30*/  VIADD R13, R13, 0x80 ;  /* 0x000000800d0d7836 */ /* 0x000fce0000000000 */
.L_x_37:
[----:B------:R-:W-:Y:S05]  /*1f40*/  BSYNC.RECONVERGENT B1 ;  /* 0x0000000000017941 */ /* 0x000fea0003800200 */
.L_x_36:
[----:B------:R-:W-:-:S04]  /*1f50*/  LEA.HI R15, R5, 0x1, RZ, 0x1b ;  /* 0x00000001050f7811 */ /* 0x000fc800078fd8ff */
[----:B------:R-:W-:-:S13]  /*1f60*/  LOP3.LUT P0, RZ, R15, 0x3, RZ, 0xc0, !PT ;  /* 0x000000030fff7812 */ /* 0x000fda000780c0ff */
[----:B------:R-:W-:Y:S05]  /*1f70*/  @!P0 BRA `(.L_x_16) ;  /* 0x0000000400588947 */ /* 0x000fea0003800000 */
[----:B------:R-:W-:Y:S01]  /*1f80*/  LOP3.LUT P0, RZ, R5, 0x60, RZ, 0xc0, !PT ;  /* 0x0000006005ff7812 */ /* 0x000fe2000780c0ff */
[----:B------:R-:W-:-:S12]  /*1f90*/  BSSY.RECONVERGENT B1, `(.L_x_46) ;  /* 0x0000039000017945 */ /* 0x000fd80003800200 */
[----:B------:R-:W-:Y:S05]  /*1fa0*/  @!P0 BRA `(.L_x_47) ;  /* 0x0000000000dc8947 */ /* 0x000fea0003800000 */
[----:B------:R-:W0:Y:S01]  /*1fb0*/  LDC R28, c[0x0][0x38c] ;  /* 0x0000e300ff1c7b82 */ /* 0x000e220000000800 */
[--C-:B------:R-:W-:Y:S02]  /*1fc0*/  IMAD.IADD R29, R16, 0x1, R13.reuse ;  /* 0x00000001101d7824 */ /* 0x100fe400078e020d */
[----:B------:R-:W-:-:S05]  /*1fd0*/  IMAD.IADD R15, R14, 0x1, R13 ;  /* 0x000000010e0f7824 */ /* 0x000fca00078e020d */
[----:B------:R-:W1:Y:S08]  /*1fe0*/  LDC R30, c[0x0][0x390] ;  /* 0x0000e400ff1e7b82 */ /* 0x000e700000000800 */
[----:B------:R-:W2:Y:S01]  /*1ff0*/  LDC.64 R18, c[0x0][0x3b8] ;  /* 0x0000ee00ff127b82 */ /* 0x000ea20000000a00 */
[----:B0-----:R-:W-:-:S07]  /*2000*/  IMAD R22, R29, R28, R12 ;  /* 0x0000001c1d167224 */ /* 0x001fce00078e020c */
[----:B------:R-:W0:Y:S01]  /*2010*/  LDC.64 R20, c[0x0][0x3c0] ;  /* 0x0000f000ff147b82 */ /* 0x000e220000000a00 */
[----:B-1----:R-:W-:-:S04]  /*2020*/  IMAD R25, R22, R30, R11 ;  /* 0x0000001e16197224 */ /* 0x002fc800078e020b */
[----:B--2---:R-:W-:-:S06]  /*2030*/  IMAD.WIDE R24, R25, 0x2, R18 ;  /* 0x0000000219187825 */ /* 0x004fcc00078e0212 */
[----:B------:R-:W2:Y:S01]  /*2040*/  LDG.E.U16 R25, desc[UR6][R24.64] ;  /* 0x0000000618197981 */ /* 0x000ea2000c1e1500 */
[----:B0-----:R-:W-:-:S03]  /*2050*/  IMAD.WIDE R20, R15, 0x2, R20 ;  /* 0x000000020f147825 */ /* 0x001fc600078e0214 */
[----:B------:R-:W-:Y:S02]  /*2060*/  LOP3.LUT R22, R20, 0xfffffffd, RZ, 0xc0, !PT ;  /* 0xfffffffd14167812 */ /* 0x000fe400078ec0ff */
[----:B------:R-:W-:-:S05]  /*2070*/  MOV R23, R21 ;  /* 0x0000001500177202 */ /* 0x000fca0000000f00 */
[----:B------:R0:W5:Y:S01]  /*2080*/  LD.E R17, desc[UR6][R22.64] ;  /* 0x0000000616117980 */ /* 0x000162000c101900 */
[----:B------:R-:W-:-:S04]  /*2090*/  LOP3.LUT R15, R20, 0x2, RZ, 0xc0, !PT ;  /* 0x00000002140f7812 */ /* 0x000fc800078ec0ff */
[----:B------:R-:W-:Y:S01]  /*20a0*/  ISETP.EQ.U32.AND P0, PT, R15, RZ, PT ;  /* 0x000000ff0f00720c */ /* 0x000fe20003f02070 */
[----:B------:R-:W-:Y:S01]  /*20b0*/  IMAD.MOV.U32 R15, RZ, RZ, 0x3254 ;  /* 0x00003254ff0f7424 */ /* 0x000fe200078e00ff */
[----:B------:R-:W-:Y:S04]  /*20c0*/  BSSY.RECONVERGENT B2, `(.L_x_48) ;  /* 0x0000009000027945 */ /* 0x000fe80003800200 */
[----:B------:R-:W-:Y:S01]  /*20d0*/  SEL R27, R15, 0x7610, P0 ;  /* 0x000076100f1b7807 */ /* 0x000fe20000000000 */
[----:B0-2--5:R-:W-:-:S07]  /*20e0*/  HMUL2 R26, R10.H0_H0, R25.H0_H0 ;  /* 0x200000190a1a7232 */ /* 0x025fce0000000800 */
.L_x_49:
[----:B------:R-:W-:-:S05]  /*20f0*/  HADD2 R24, R17, R26.H0_H0 ;  /* 0x2000001a11187230 */ /* 0x000fca0000000000 */
[----:B------:R-:W-:-:S05]  /*2100*/  PRMT R25, R17, R27, R24 ;  /* 0x0000001b11197216 */ /* 0x000fca0000000018 */
[----:B------:R-:W2:Y:S02]  /*2110*/  ATOM.E.CAS.STRONG.GPU PT, R24, [R22], R17, R25 ;  /* 0x000000111618738b */ /* 0x000ea400001ee119 */
[----:B--2---:R-:W-:Y:S01]  /*2120*/  ISETP.NE.U32.AND P0, PT, R24, R17, PT ;  /* 0x000000111800720c */ /* 0x004fe20003f05070 */
[----:B------:R-:W-:-:S12]  /*2130*/  IMAD.MOV.U32 R17, RZ, RZ, R24 ;  /* 0x000000ffff117224 */ /* 0x000fd800078e0018 */
[----:B------:R-:W-:Y:S05]  /*2140*/  @P0 BRA `(.L_x_49) ;  /* 0xfffffffc00e80947 */ /* 0x000fea000383ffff */
[----:B------:R-:W-:Y:S05]  /*2150*/  BSYNC.RECONVERGENT B2 ;  /* 0x0000000000027941 */ /* 0x000fea0003800200 */
.L_x_48:
[----:B------:R-:W-:Y:S01]  /*2160*/  VIADD R17, R29, 0x20 ;  /* 0x000000201d117836 */ /* 0x000fe20000000000 */
[----:B------:R-:W0:Y:S01]  /*2170*/  LDCU.64 UR4, c[0x0][0x3c0] ;  /* 0x00007800ff0477ac */ /* 0x000e220008000a00 */
[----:B------:R-:W-:Y:S02]  /*2180*/  SHF.R.S32.HI R22, RZ, 0x1f, R14 ;  /* 0x0000001fff167819 */ /* 0x000fe4000001140e */
[----:B------:R-:W-:Y:S01]  /*2190*/  IMAD R20, R17, R28, R12 ;  /* 0x0000001c11147224 */ /* 0x000fe200078e020c */
[----:B------:R-:W-:-:S03]  /*21a0*/  IADD3 R23, P0, PT, R14, R13, RZ ;  /* 0x0000000d0e177210 */ /* 0x000fc60007f1e0ff */
[----:B------:R-:W-:Y:S01]  /*21b0*/  IMAD R21, R20, R30, R11 ;  /* 0x0000001e14157224 */ /* 0x000fe200078e020b */
[----:B------:R-:W-:-:S03]  /*21c0*/  LEA.HI.X.SX32 R22, R13, R22, 0x1, P0 ;  /* 0x000000160d167211 */ /* 0x000fc600000f0eff */
[----:B------:R-:W-:-:S06]  /*21d0*/  IMAD.WIDE R20, R21, 0x2, R18 ;  /* 0x0000000215147825 */ /* 0x000fcc00078e0212 */
[----:B------:R-:W2:Y:S01]  /*21e0*/  LDG.E.U16 R21, desc[UR6][R20.64] ;  /* 0x0000000614157981 */ /* 0x000ea2000c1e1500 */
[----:B0-----:R-:W-:-:S04]  /*21f0*/  LEA R25, P0, R23, UR4, 0x1 ;  /* 0x0000000417197c11 */ /* 0x001fc8000f8008ff */
[----:B------:R-:W-:Y:S02]  /*2200*/  LEA.HI.X R22, R23, UR5, R22, 0x1, P0 ;  /* 0x0000000517167c11 */ /* 0x000fe400080f0c16 */
[----:B------:R-:W-:-:S04]  /*2210*/  IADD3 R25, P0, PT, R25, 0x40, RZ ;  /* 0x0000004019197810 */ /* 0x000fc80007f1e0ff */
[----:B------:R-:W-:Y:S02]  /*2220*/  IADD3.X R19, PT, PT, RZ, R22, RZ, P0, !PT ;  /* 0x00000016ff137210 */ /* 0x000fe400007fe4ff */
[----:B------:R-:W-:-:S05]  /*2230*/  LOP3.LUT R18, R25, 0xfffffffd, RZ, 0xc0, !PT ;  /* 0xfffffffd19127812 */ /* 0x000fca00078ec0ff */
[----:B------:R0:W5:Y:S01]  /*2240*/  LD.E R23, desc[UR6][R18.64] ;  /* 0x0000000612177980 */ /* 0x000162000c101900 */
[----:B------:R-:W-:Y:S01]  /*2250*/  LOP3.LUT R17, R25, 0x2, RZ, 0xc0, !PT ;  /* 0x0000000219117812 */ /* 0x000fe200078ec0ff */
[----:B------:R-:W-:Y:S03]  /*2260*/  BSSY.RECONVERGENT B2, `(.L_x_50) ;  /* 0x000000a000027945 */ /* 0x000fe60003800200 */
[----:B------:R-:W-:-:S04]  /*2270*/  ISETP.EQ.U32.AND P0, PT, R17, RZ, PT ;  /* 0x000000ff1100720c */ /* 0x000fc80003f02070 */
[----:B------:R-:W-:Y:S01]  /*2280*/  SEL R15, R15, 0x7610, P0 ;  /* 0x000076100f0f7807 */ /* 0x000fe20000000000 */
[----:B0-2---:R-:W-:-:S08]  /*2290*/  HMUL2 R21, R10.H0_H0, R21.H0_H0 ;  /* 0x200000150a157232 */ /* 0x005fd00000000800 */
.L_x_51:
[----:B-----5:R-:W-:-:S05]  /*22a0*/  HADD2 R20, R23, R21.H0_H0 ;  /* 0x2000001517147230 */ /* 0x020fca0000000000 */
[----:B------:R-:W-:-:S06]  /*22b0*/  PRMT R20, R23, R15, R20 ;  /* 0x0000000f17147216 */ /* 0x000fcc0000000014 */
[----:B------:R-:W2:Y:S02]  /*22c0*/  ATOM.E.CAS.STRONG.GPU PT, R20, [R18], R23, R20 ;  /* 0x000000171214738b */ /* 0x000ea400001ee114 */
[----:B--2---:R-:W-:Y:S01]  /*22d0*/  ISETP.NE.U32.AND P0, PT, R20, R23, PT ;  /* 0x000000171400720c */ /* 0x004fe20003f05070 */
[----:B------:R-:W-:-:S12]  /*22e0*/  IMAD.MOV.U32 R23, RZ, RZ, R20 ;  /* 0x000000ffff177224 */ /* 0x000fd800078e0014 */
[----:B------:R-:W-:Y:S05]  /*22f0*/  @P0 BRA `(.L_x_51) ;  /* 0xfffffffc00e80947 */ /* 0x000fea000383ffff */
[----:B------:R-:W-:Y:S05]  /*2300*/  BSYNC.RECONVERGENT B2 ;  /* 0x0000000000027941 */ /* 0x000fea0003800200 */
.L_x_50:
[----:B------:R-:W-:-:S07]  /*2310*/  VIADD R13, R13, 0x40 ;  /* 0x000000400d0d7836 */ /* 0x000fce0000000000 */
.L_x_47:
[----:B------:R-:W-:Y:S05]  /*2320*/  BSYNC.RECONVERGENT B1 ;  /* 0x0000000000017941 */ /* 0x000fea0003800200 */
.L_x_46:
[----:B------:R-:W-:-:S13]  /*2330*/  LOP3.LUT P0, RZ, R5, 0x20, RZ, 0xc0, !PT ;  /* 0x0000002005ff7812 */ /* 0x000fda000780c0ff */
[----:B------:R-:W-:Y:S05]  /*2340*/  @P0 BRA `(.L_x_16) ;  /* 0x0000000000640947 */ /* 0x000fea0003800000 */
[----:B------:R-:W0:Y:S01]  /*2350*/  LDCU UR4, c[0x0][0x38c] ;  /* 0x00007180ff0477ac */ /* 0x000e220008000800 */
[----:B------:R-:W1:Y:S01]  /*2360*/  LDC.64 R18, c[0x0][0x3b8] ;  /* 0x0000ee00ff127b82 */ /* 0x000e620000000a00 */
[----:B------:R-:W-:Y:S01]  /*2370*/  IMAD.IADD R15, R16, 0x1, R13 ;  /* 0x00000001100f7824 */ /* 0x000fe200078e020d */
[----:B------:R-:W2:Y:S06]  /*2380*/  LDCU UR5, c[0x0][0x390] ;  /* 0x00007200ff0577ac */ /* 0x000eac0008000800 */
[----:B------:R-:W3:Y:S01]  /*2390*/  LDC.64 R20, c[0x0][0x3c0] ;  /* 0x0000f000ff147b82 */ /* 0x000ee20000000a00 */
[----:B0-----:R-:W-:Y:S01]  /*23a0*/  IMAD R12, R15, UR4, R12 ;  /* 0x000000040f0c7c24 */ /* 0x001fe2000f8e020c */
[----:B------:R-:W-:-:S03]  /*23b0*/  IADD3 R15, PT, PT, R14, R13, RZ ;  /* 0x0000000d0e0f7210 */ /* 0x000fc60007ffe0ff */
[----:B--2---:R-:W-:-:S04]  /*23c0*/  IMAD R13, R12, UR5, R11 ;  /* 0x000000050c0d7c24 */ /* 0x004fc8000f8e020b */
[----:B-1----:R-:W-:-:S06]  /*23d0*/  IMAD.WIDE R12, R13, 0x2, R18 ;  /* 0x000000020d0c7825 */ /* 0x002fcc00078e0212 */
[----:B------:R-:W2:Y:S01]  /*23e0*/  LDG.E.U16 R13, desc[UR6][R12.64] ;  /* 0x000000060c0d7981 */ /* 0x000ea2000c1e1500 */
[----:B---3--:R-:W-:-:S04]  /*23f0*/  IMAD.WIDE R14, R15, 0x2, R20 ;  /* 0x000000020f0e7825 */ /* 0x008fc800078e0214 */
[----:B------:R-:W-:Y:S01]  /*2400*/  IMAD.MOV.U32 R17, RZ, RZ, R15 ;  /* 0x000000ffff117224 */ /* 0x000fe200078e000f */
[----:B------:R-:W-:-:S05]  /*2410*/  LOP3.LUT R16, R14, 0xfffffffd, RZ, 0xc0, !PT ;  /* 0xfffffffd0e107812 */ /* 0x000fca00078ec0ff */
[----:B------:R0:W5:Y:S01]  /*2420*/  LD.E R19, desc[UR6][R16.64] ;  /* 0x0000000610137980 */ /* 0x000162000c101900 */
[----:B------:R-:W-:Y:S01]  /*2430*/  LOP3.LUT R11, R14, 0x2, RZ, 0xc0, !PT ;  /* 0x000000020e0b7812 */ /* 0x000fe200078ec0ff */
[----:B------:R-:W-:-:S03]  /*2440*/  IMAD.MOV.U32 R18, RZ, RZ, 0x3254 ;  /* 0x00003254ff127424 */ /* 0x000fc600078e00ff */
[----:B------:R-:W-:-:S04]  /*2450*/  ISETP.EQ.U32.AND P0, PT, R11, RZ, PT ;  /* 0x000000ff0b00720c */ /* 0x000fc80003f02070 */
[----:B------:R-:W-:Y:S01]  /*2460*/  SEL R18, R18, 0x7610, P0 ;  /* 0x0000761012127807 */ /* 0x000fe20000000000 */
[----:B0-2--5:R-:W-:-:S08]  /*2470*/  HMUL2 R13, R10.H0_H0, R13.H0_H0 ;  /* 0x2000000d0a0d7232 */ /* 0x025fd00000000800 */
.L_x_52:
[----:B------:R-:W-:-:S05]  /*2480*/  HADD2 R10, R19, R13.H0_H0 ;  /* 0x2000000d130a7230 */ /* 0x000fca0000000000 */
[----:B------:R-:W-:-:S05]  /*2490*/  PRMT R11, R19, R18, R10 ;  /* 0x00000012130b7216 */ /* 0x000fca000000000a */
[----:B------:R-:W2:Y:S02]  /*24a0*/  ATOM.E.CAS.STRONG.GPU PT, R10, [R16], R19, R11 ;  /* 0x00000013100a738b */ /* 0x000ea400001ee10b */
[----:B--2---:R-:W-:Y:S01]  /*24b0*/  ISETP.NE.U32.AND P0, PT, R10, R19, PT ;  /* 0x000000130a00720c */ /* 0x004fe20003f05070 */
[----:B------:R-:W-:-:S12]  /*24c0*/  IMAD.MOV.U32 R19, RZ, RZ, R10 ;  /* 0x000000ffff137224 */ /* 0x000fd800078e000a */
[----:B------:R-:W-:Y:S05]  /*24d0*/  @P0 BRA `(.L_x_52) ;  /* 0xfffffffc00e80947 */ /* 0x000fea000383ffff */
.L_x_16:
[----:B------:R-:W-:Y:S05]  /*24e0*/  BSYNC.RECONVERGENT B0 ;  /* 0x0000000000007941 */ /* 0x000fea0003800200 */
.L_x_15:
[C---:B------:R-:W-:Y:S02]  /*24f0*/  IADD3 R11, PT, PT, R3.reuse, 0x4, RZ ;  /* 0x00000004030b7810 */ /* 0x040fe40007ffe0ff */
[----:B------:R-:W-:-:S03]  /*2500*/  ISETP.LT.U32.AND P1, PT, R3, 0x7c, PT ;  /* 0x0000007c0300780c */ /* 0x000fc60003f21070 */
[--C-:B------:R-:W-:Y:S02]  /*2510*/  IMAD R25, R2, 0x80, R11.reuse ;  /* 0x0000008002197824 */ /* 0x100fe400078e020b */
[----:B------:R-:W-:-:S03]  /*2520*/  IMAD.MOV.U32 R3, RZ, RZ, R11 ;  /* 0x000000ffff037224 */ /* 0x000fc600078e000b */
[----:B------:R-:W-:-:S13]  /*2530*/  ISETP.GE.AND P0, PT, R25, R4, PT ;  /* 0x000000041900720c */ /* 0x000fda0003f06270 */
[----:B------:R-:W-:Y:S05]  /*2540*/  @!P0 BRA P1, `(.L_x_53) ;  /* 0xffffffdc00608947 */ /* 0x000fea000083ffff */
[----:B------:R-:W-:Y:S05]  /*2550*/  EXIT ;  /* 0x000000000000794d */ /* 0x000fea0003800000 */
.L_x_54:
        /* <DEDUP_REMOVED lines=10> */
.L_x_56:


//--------------------- .nv.shared._Z38voxel_pooling_inference_forward_kerneliiiiiiiiiPKiPKfS2_Pf --------------------------
	.section	.nv.shared._Z38voxel_pooling_inference_forward_kerneliiiiiiiiiPKiPKfS2_Pf,"aw",@nobits
	.sectionflags	@""
	.align	4
.nv.shared._Z38voxel_pooling_inference_forward_kerneliiiiiiiiiPKiPKfS2_Pf:
	.zero		2560


//--------------------- .nv.shared.reserved.0     --------------------------
	.section	.nv.shared.reserved.0,"aw",@nobits
	.weak		__nv_reservedSMEM_offset_0_alias
	.size		__nv_reservedSMEM_offset_0_alias, 0, 64
	.other		__nv_reservedSMEM_offset_0_alias,@"STO_CUDA_RESERVED_SHARED STV_DEFAULT"
__nv_reservedSMEM_offset_0_alias:
	.zero		0
	.zero		64


//--------------------- .nv.shared._Z38voxel_pooling_inference_forward_kerneliiiiiiiiiPKiPK6__halfS3_PS1_ --------------------------
	.section	.nv.shared._Z38voxel_pooling_inference_forward_kerneliiiiiiiiiPKiPK6__halfS3_PS1_,"aw",@nobits
	.sectionflags	@""
	.align	4
.nv.shared._Z38voxel_pooling_inference_forward_kerneliiiiiiiiiPKiPK6__halfS3_PS1_:
	.zero		2560


//--------------------- .nv.constant0._Z38voxel_pooling_inference_forward_kerneliiiiiiiiiPKiPKfS2_Pf --------------------------
	.section	.nv.constant0._Z38voxel_pooling_inference_forward_kerneliiiiiiiiiPKiPKfS2_Pf,"a",@progbits
	.sectionflags	@""
	.align	4
.nv.constant0._Z38voxel_pooling_inference_forward_kerneliiiiiiiiiPKiPKfS2_Pf:
	.zero		968


//--------------------- .nv.constant0._Z38voxel_pooling_inference_forward_kerneliiiiiiiiiPKiPK6__halfS3_PS1_ --------------------------
	.section	.nv.constant0._Z38voxel_pooling_inference_forward_kerneliiiiiiiiiPKiPK6__halfS3_PS1_,"a",@progbits
	.sectionflags	@""
	.align	4
.nv.constant0._Z38voxel_pooling_inference_forward_kerneliiiiiiiiiPKiPK6__halfS3_PS1_:
	.zero		968


//--------------------- SYMBOLS --------------------------

	.type		.nv.reservedSmem.offset0,@object
	.size		.nv.reservedSmem.offset0,0x4
	.type		.nv.reservedSmem.cap,@object
	.size		.nv.reservedSmem.cap,0x4
